def attn_fwd(
    Q,
    K,
    V,
    Out,
    Lse,
    sm_scale,
    stride_qz,
    stride_qh,
    stride_qm,
    stride_qk,
    stride_kz,
    stride_kh,
    stride_kn,
    stride_kk,
    stride_vz,
    stride_vh,
    stride_vn,
    stride_vk,
    stride_oz,
    stride_oh,
    stride_om,
    stride_ok,
    seqlen_q,
    seqlen_k,
    BLOCK_M: tl.constexpr,
    BLOCK_N: tl.constexpr,
    HEAD_DIM: tl.constexpr,
    CAUSAL: tl.constexpr,
):
    start_m = tl.program_id(0)
    off_hz = tl.program_id(1)
    q_off = off_hz * stride_qh
    k_off = off_hz * stride_kh
    v_off = off_hz * stride_vh
    offs_m = start_m * BLOCK_M + tl.arange(0, BLOCK_M)
    offs_d = tl.arange(0, HEAD_DIM)
    offs_n = tl.arange(0, BLOCK_N)
    q_ptrs = Q + q_off + offs_m[:, None] * stride_qm + offs_d[None, :] * stride_qk
    k_ptrs = K + k_off + offs_d[:, None] * stride_kk + offs_n[None, :] * stride_kn
    v_ptrs = V + v_off + offs_n[:, None] * stride_vn + offs_d[None, :] * stride_vk
    m_i = tl.full([BLOCK_M], float("-inf"), dtype=tl.float32)
    l_i = tl.zeros([BLOCK_M], dtype=tl.float32) + 1.0
    acc = tl.zeros([BLOCK_M, HEAD_DIM], dtype=tl.float32)
    q = tl.load(q_ptrs)
    acc, l_i, m_i = _attn_fwd_inner(
        acc,
        l_i,
        m_i,
        q,
        k_ptrs,
        v_ptrs,
        sm_scale,
        stride_kn,
        stride_vn,
        start_m,
        seqlen_k,
        BLOCK_M,
        BLOCK_N,
        HEAD_DIM,
        CAUSAL,
    )
    acc = acc / l_i[:, None]
    lse = m_i + tl.math.log2(l_i) / 1.4426950408889634
    o_ptrs = (
        Out
        + off_hz * stride_oh
        + offs_m[:, None] * stride_om
        + offs_d[None, :] * stride_ok
    )
    tl.store(o_ptrs, acc.to(Out.dtype.element_ty))
    tl.store(Lse + off_hz * seqlen_q + offs_m, lse)

# config = {"BLOCK_M": 64, "BLOCK_N": 32, "HEAD_DIM": 128, "arch": "sm_100", "causal": true, "dtype": "fp8e4m3", "num_stages": 2, "num_warps": 4}
# arch = sm_100


// ===== COMPILED SASS (sm_100a) =====

	.target	sm_100a

	.elftype	@"ET_EXEC"


//--------------------- .note.nv.tkinfo           --------------------------
	.section	.note.nv.tkinfo,"",@"SHT_NOTE"
	.sectionflags	@"SHF_NOTE_NV_TKINFO"
	.tkinfo
        /*0018*/ 	.word	0x00000081
        /*0030*/ 	.string	""
        /*0030*/ 	.string	"ptxas-blackwell"
        /*0030*/ 	.string	"Cuda compilation tools, release 12.9, V12.9.86"
        /*0030*/ 	.string	"Build cuda_12.9.r12.9/compiler.36037853_0"
        /*0030*/ 	.string	"-v  -suppress-debug-info  -lineinfo  -arch sm_100a "



//--------------------- .note.nv.cuver            --------------------------
	.section	.note.nv.cuver,"",@"SHT_NOTE"
	.sectionflags	@"SHF_NOTE_NV_CUVER"
        /*0018*/ 	.short	0x0001
        /*001a*/ 	.short	0x0064
        /*001c*/ 	.short	0x0001
        /*001e*/ 	.short	0x0000
        /*0020*/ 	.short	0x0001
        /*0022*/ 	.short	0x0000


//--------------------- .nv.info                  --------------------------
	.section	.nv.info,"",@"SHT_CUDA_INFO"
	.align	4


	//----- nvinfo : EIATTR_REGCOUNT
	.align		4
        /*0000*/ 	.byte	0x04, 0x2f
        /*0002*/ 	.short	(.L_5 - .L_4)
	.align		4
.L_4:
        /*0004*/ 	.word	index@(attn_fwd)
        /*0008*/ 	.word	0x000000fe


	//----- nvinfo : EIATTR_FRAME_SIZE
	.align		4
.L_5:
        /*000c*/ 	.byte	0x04, 0x11
        /*000e*/ 	.short	(.L_7 - .L_6)
	.align		4
.L_6:
        /*0010*/ 	.word	index@($__internal_2_$__cuda_sm10x_tcgen05_guardrail_trap_unallocated_columns_being_dealloced)
        /*0014*/ 	.word	0x00000000


	//----- nvinfo : EIATTR_FRAME_SIZE
	.align		4
.L_7:
        /*0018*/ 	.byte	0x04, 0x11
        /*001a*/ 	.short	(.L_9 - .L_8)
	.align		4
.L_8:
        /*001c*/ 	.word	index@($__internal_1_$__cuda_sm10x_tcgen05_guardrail_trap_phase_invalid_during_alloc)
        /*0020*/ 	.word	0x00000000


	//----- nvinfo : EIATTR_FRAME_SIZE
	.align		4
.L_9:
        /*0024*/ 	.byte	0x04, 0x11
        /*0026*/ 	.short	(.L_11 - .L_10)
	.align		4
.L_10:
        /*0028*/ 	.word	index@($__internal_0_$__cuda_sm10x_tcgen05_guardrail_trap_col_being_dealloced_not_returned_by_alloc)
        /*002c*/ 	.word	0x00000000


	//----- nvinfo : EIATTR_FRAME_SIZE
	.align		4
.L_11:
        /*0030*/ 	.byte	0x04, 0x11
        /*0032*/ 	.short	(.L_13 - .L_12)
	.align		4
.L_12:
        /*0034*/ 	.word	index@(attn_fwd)
        /*0038*/ 	.word	0x00000000


	//----- nvinfo : EIATTR_MIN_STACK_SIZE
	.align		4
.L_13:
        /*003c*/ 	.byte	0x04, 0x12
        /*003e*/ 	.short	(.L_15 - .L_14)
	.align		4
.L_14:
        /*0040*/ 	.word	index@(attn_fwd)
        /*0044*/ 	.word	0x00000000
.L_15:


//--------------------- .nv.info.attn_fwd         --------------------------
	.section	.nv.info.attn_fwd,"",@"SHT_CUDA_INFO"
	.sectionflags	@""
	.align	4


	//----- nvinfo : EIATTR_CUDA_API_VERSION
	.align		4
        /*0000*/ 	.byte	0x04, 0x37
        /*0002*/ 	.short	(.L_17 - .L_16)
.L_16:
        /*0004*/ 	.word	0x00000081


	//----- nvinfo : EIATTR_KPARAM_INFO
	.align		4
.L_17:
        /*0008*/ 	.byte	0x04, 0x17
        /*000a*/ 	.short	(.L_19 - .L_18)
.L_18:
        /*000c*/ 	.word	0x00000000
        /*0010*/ 	.short	0x0019
        /*0012*/ 	.short	0x0080
        /*0014*/ 	.byte	0x00, 0xf4, 0x21, 0x00


	//----- nvinfo : EIATTR_KPARAM_INFO
	.align		4
.L_19:
        /*0018*/ 	.byte	0x04, 0x17
        /*001a*/ 	.short	(.L_21 - .L_20)
.L_20:
        /*001c*/ 	.word	0x00000000
        /*0020*/ 	.short	0x0018
        /*0022*/ 	.short	0x0078
        /*0024*/ 	.byte	0x00, 0xf4, 0x21, 0x00


	//----- nvinfo : EIATTR_KPARAM_INFO
	.align		4
.L_21:
        /*0028*/ 	.byte	0x04, 0x17
        /*002a*/ 	.short	(.L_23 - .L_22)
.L_22:
        /*002c*/ 	.word	0x00000000
        /*0030*/ 	.short	0x0017
        /*0032*/ 	.short	0x0070
        /*0034*/ 	.byte	0x00, 0xf0, 0x11, 0x00


	//----- nvinfo : EIATTR_KPARAM_INFO
	.align		4
.L_23:
        /*0038*/ 	.byte	0x04, 0x17
        /*003a*/ 	.short	(.L_25 - .L_24)
.L_24:
        /*003c*/ 	.word	0x00000000
        /*0040*/ 	.short	0x0016
        /*0042*/ 	.short	0x006c
        /*0044*/ 	.byte	0x00, 0xf0, 0x11, 0x00


	//----- nvinfo : EIATTR_KPARAM_INFO
	.align		4
.L_25:
        /*0048*/ 	.byte	0x04, 0x17
        /*004a*/ 	.short	(.L_27 - .L_26)
.L_26:
        /*004c*/ 	.word	0x00000000
        /*0050*/ 	.short	0x0015
        /*0052*/ 	.short	0x0068
        /*0054*/ 	.byte	0x00, 0xf0, 0x11, 0x00


	//----- nvinfo : EIATTR_KPARAM_INFO
	.align		4
.L_27:
        /*0058*/ 	.byte	0x04, 0x17
        /*005a*/ 	.short	(.L_29 - .L_28)
.L_28:
        /*005c*/ 	.word	0x00000000
        /*0060*/ 	.short	0x0014
        /*0062*/ 	.short	0x0064
        /*0064*/ 	.byte	0x00, 0xf0, 0x11, 0x00


	//----- nvinfo : EIATTR_KPARAM_INFO
	.align		4
.L_29:
        /*0068*/ 	.byte	0x04, 0x17
        /*006a*/ 	.short	(.L_31 - .L_30)
.L_30:
        /*006c*/ 	.word	0x00000000
        /*0070*/ 	.short	0x0013
        /*0072*/ 	.short	0x0060
        /*0074*/ 	.byte	0x00, 0xf0, 0x11, 0x00


	//----- nvinfo : EIATTR_KPARAM_INFO
	.align		4
.L_31:
        /*0078*/ 	.byte	0x04, 0x17
        /*007a*/ 	.short	(.L_33 - .L_32)
.L_32:
        /*007c*/ 	.word	0x00000000
        /*0080*/ 	.short	0x0012
        /*0082*/ 	.short	0x005c
        /*0084*/ 	.byte	0x00, 0xf0, 0x11, 0x00


	//----- nvinfo : EIATTR_KPARAM_INFO
	.align		4
.L_33:
        /*0088*/ 	.byte	0x04, 0x17
        /*008a*/ 	.short	(.L_35 - .L_34)
.L_34:
        /*008c*/ 	.word	0x00000000
        /*0090*/ 	.short	0x0011
        /*0092*/ 	.short	0x0058
        /*0094*/ 	.byte	0x00, 0xf0, 0x11, 0x00


	//----- nvinfo : EIATTR_KPARAM_INFO
	.align		4
.L_35:
        /*0098*/ 	.byte	0x04, 0x17
        /*009a*/ 	.short	(.L_37 - .L_36)
.L_36:
        /*009c*/ 	.word	0x00000000
        /*00a0*/ 	.short	0x0010
        /*00a2*/ 	.short	0x0054
        /*00a4*/ 	.byte	0x00, 0xf0, 0x11, 0x00


	//----- nvinfo : EIATTR_KPARAM_INFO
	.align		4
.L_37:
        /*00a8*/ 	.byte	0x04, 0x17
        /*00aa*/ 	.short	(.L_39 - .L_38)
.L_38:
        /*00ac*/ 	.word	0x00000000
        /*00b0*/ 	.short	0x000f
        /*00b2*/ 	.short	0x0050
        /*00b4*/ 	.byte	0x00, 0xf0, 0x11, 0x00


	//----- nvinfo : EIATTR_KPARAM_INFO
	.align		4
.L_39:
        /*00b8*/ 	.byte	0x04, 0x17
        /*00ba*/ 	.short	(.L_41 - .L_40)
.L_40:
        /*00bc*/ 	.word	0x00000000
        /*00c0*/ 	.short	0x000e
        /*00c2*/ 	.short	0x004c
        /*00c4*/ 	.byte	0x00, 0xf0, 0x11, 0x00


	//----- nvinfo : EIATTR_KPARAM_INFO
	.align		4
.L_41:
        /*00c8*/ 	.byte	0x04, 0x17
        /*00ca*/ 	.short	(.L_43 - .L_42)
.L_42:
        /*00cc*/ 	.word	0x00000000
        /*00d0*/ 	.short	0x000d
        /*00d2*/ 	.short	0x0048
        /*00d4*/ 	.byte	0x00, 0xf0, 0x11, 0x00


	//----- nvinfo : EIATTR_KPARAM_INFO
	.align		4
.L_43:
        /*00d8*/ 	.byte	0x04, 0x17
        /*00da*/ 	.short	(.L_45 - .L_44)
.L_44:
        /*00dc*/ 	.word	0x00000000
        /*00e0*/ 	.short	0x000c
        /*00e2*/ 	.short	0x0044
        /*00e4*/ 	.byte	0x00, 0xf0, 0x11, 0x00


	//----- nvinfo : EIATTR_KPARAM_INFO
	.align		4
.L_45:
        /*00e8*/ 	.byte	0x04, 0x17
        /*00ea*/ 	.short	(.L_47 - .L_46)
.L_46:
        /*00ec*/ 	.word	0x00000000
        /*00f0*/ 	.short	0x000b
        /*00f2*/ 	.short	0x0040
        /*00f4*/ 	.byte	0x00, 0xf0, 0x11, 0x00


	//----- nvinfo : EIATTR_KPARAM_INFO
	.align		4
.L_47:
        /*00f8*/ 	.byte	0x04, 0x17
        /*00fa*/ 	.short	(.L_49 - .L_48)
.L_48:
        /*00fc*/ 	.word	0x00000000
        /*0100*/ 	.short	0x000a
        /*0102*/ 	.short	0x003c
        /*0104*/ 	.byte	0x00, 0xf0, 0x11, 0x00


	//----- nvinfo : EIATTR_KPARAM_INFO
	.align		4
.L_49:
        /*0108*/ 	.byte	0x04, 0x17
        /*010a*/ 	.short	(.L_51 - .L_50)
.L_50:
        /*010c*/ 	.word	0x00000000
        /*0110*/ 	.short	0x0009
        /*0112*/ 	.short	0x0038
        /*0114*/ 	.byte	0x00, 0xf0, 0x11, 0x00


	//----- nvinfo : EIATTR_KPARAM_INFO
	.align		4
.L_51:
        /*0118*/ 	.byte	0x04, 0x17
        /*011a*/ 	.short	(.L_53 - .L_52)
.L_52:
        /*011c*/ 	.word	0x00000000
        /*0120*/ 	.short	0x0008
        /*0122*/ 	.short	0x0034
        /*0124*/ 	.byte	0x00, 0xf0, 0x11, 0x00


	//----- nvinfo : EIATTR_KPARAM_INFO
	.align		4
.L_53:
        /*0128*/ 	.byte	0x04, 0x17
        /*012a*/ 	.short	(.L_55 - .L_54)
.L_54:
        /*012c*/ 	.word	0x00000000
        /*0130*/ 	.short	0x0007
        /*0132*/ 	.short	0x0030
        /*0134*/ 	.byte	0x00, 0xf0, 0x11, 0x00


	//----- nvinfo : EIATTR_KPARAM_INFO
	.align		4
.L_55:
        /*0138*/ 	.byte	0x04, 0x17
        /*013a*/ 	.short	(.L_57 - .L_56)
.L_56:
        /*013c*/ 	.word	0x00000000
        /*0140*/ 	.short	0x0006
        /*0142*/ 	.short	0x002c
        /*0144*/ 	.byte	0x00, 0xf0, 0x11, 0x00


	//----- nvinfo : EIATTR_KPARAM_INFO
	.align		4
.L_57:
        /*0148*/ 	.byte	0x04, 0x17
        /*014a*/ 	.short	(.L_59 - .L_58)
.L_58:
        /*014c*/ 	.word	0x00000000
        /*0150*/ 	.short	0x0005
        /*0152*/ 	.short	0x0028
        /*0154*/ 	.byte	0x00, 0xf0, 0x11, 0x00


	//----- nvinfo : EIATTR_KPARAM_INFO
	.align		4
.L_59:
        /*0158*/ 	.byte	0x04, 0x17
        /*015a*/ 	.short	(.L_61 - .L_60)
.L_60:
        /*015c*/ 	.word	0x00000000
        /*0160*/ 	.short	0x0004
        /*0162*/ 	.short	0x0020
        /*0164*/ 	.byte	0x00, 0xf4, 0x21, 0x00


	//----- nvinfo : EIATTR_KPARAM_INFO
	.align		4
.L_61:
        /*0168*/ 	.byte	0x04, 0x17
        /*016a*/ 	.short	(.L_63 - .L_62)
.L_62:
        /*016c*/ 	.word	0x00000000
        /*0170*/ 	.short	0x0003
        /*0172*/ 	.short	0x0018
        /*0174*/ 	.byte	0x00, 0xf4, 0x21, 0x00


	//----- nvinfo : EIATTR_KPARAM_INFO
	.align		4
.L_63:
        /*0178*/ 	.byte	0x04, 0x17
        /*017a*/ 	.short	(.L_65 - .L_64)
.L_64:
        /*017c*/ 	.word	0x00000000
        /*0180*/ 	.short	0x0002
        /*0182*/ 	.short	0x0010
        /*0184*/ 	.byte	0x00, 0xf4, 0x21, 0x00


	//----- nvinfo : EIATTR_KPARAM_INFO
	.align		4
.L_65:
        /*0188*/ 	.byte	0x04, 0x17
        /*018a*/ 	.short	(.L_67 - .L_66)
.L_66:
        /*018c*/ 	.word	0x00000000
        /*0190*/ 	.short	0x0001
        /*0192*/ 	.short	0x0008
        /*0194*/ 	.byte	0x00, 0xf4, 0x21, 0x00


	//----- nvinfo : EIATTR_KPARAM_INFO
	.align		4
.L_67:
        /*0198*/ 	.byte	0x04, 0x17
        /*019a*/ 	.short	(.L_69 - .L_68)
.L_68:
        /*019c*/ 	.word	0x00000000
        /*01a0*/ 	.short	0x0000
        /*01a2*/ 	.short	0x0000
        /*01a4*/ 	.byte	0x00, 0xf4, 0x21, 0x00


	//----- nvinfo : EIATTR_AT_ENTRY_FRAGMENTS
	.align		4
.L_69:
        /*01a8*/ 	.byte	0x04, 0x4f
        /*01aa*/ 	.short	(.L_71 - .L_70)


	//   ....[0]....
.L_70:
        /*01ac*/ 	.word	0x00000004


	//----- nvinfo : EIATTR_RESERVED_SMEM_USED
	.align		4
.L_71:
        /*01b0*/ 	.byte	0x01, 0x41
	.zero		2


	//----- nvinfo : EIATTR_SPARSE_MMA_MASK
	.align		4
        /*01b4*/ 	.byte	0x03, 0x50
        /*01b6*/ 	.short	0x0000


	//----- nvinfo : EIATTR_TCGEN05_1CTA_USED
	.align		4
        /*01b8*/ 	.byte	0x01, 0x51
	.zero		2


	//----- nvinfo : EIATTR_MAXREG_COUNT
	.align		4
        /*01bc*/ 	.byte	0x03, 0x1b
        /*01be*/ 	.short	0x00ff


	//----- nvinfo : EIATTR_NUM_BARRIERS
	.align		4
        /*01c0*/ 	.byte	0x02, 0x4c
        /*01c2*/ 	.byte	0x01
	.zero		1


	//----- nvinfo : EIATTR_INT_WARP_WIDE_INSTR_OFFSETS
	.align		4
        /*01c4*/ 	.byte	0x04, 0x31
        /*01c6*/ 	.short	(.L_73 - .L_72)


	//   ....[0]....
.L_72:
        /*01c8*/ 	.word	0x00001820


	//   ....[1]....
        /*01cc*/ 	.word	0x00001850


	//   ....[2]....
        /*01d0*/ 	.word	0x00002740


	//   ....[3]....
        /*01d4*/ 	.word	0x00002820


	//   ....[4]....
        /*01d8*/ 	.word	0x00005250


	//   ....[5]....
        /*01dc*/ 	.word	0x0000a3e0


	//   ....[6]....
        /*01e0*/ 	.word	0x0000a430


	//----- nvinfo : EIATTR_COOP_GROUP_MASK_REGIDS
	.align		4
.L_73:
        /*01e4*/ 	.byte	0x04, 0x29
        /*01e6*/ 	.short	(.L_75 - .L_74)


	//   ....[0]....
.L_74:
        /*01e8*/ 	.word	0xffffffff


	//   ....[1]....
        /*01ec*/ 	.word	0xffffffff


	//   ....[2]....
        /*01f0*/ 	.word	0xffffffff


	//   ....[3]....
        /*01f4*/ 	.word	0xffffffff


	//   ....[4]....
        /*01f8*/ 	.word	0xffffffff


	//   ....[5]....
        /*01fc*/ 	.word	0xffffffff


	//   ....[6]....
        /*0200*/ 	.word	0xffffffff


	//   ....[7]....
        /*0204*/ 	.word	0xffffffff


	//----- nvinfo : EIATTR_COOP_GROUP_INSTR_OFFSETS
	.align		4
.L_75:
        /*0208*/ 	.byte	0x04, 0x28
        /*020a*/ 	.short	(.L_77 - .L_76)


	//   ....[0]....
.L_76:
        /*020c*/ 	.word	0x00000060


	//   ....[1]....
        /*0210*/ 	.word	0x00000320


	//   ....[2]....
        /*0214*/ 	.word	0x00003bc0


	//   ....[3]....
        /*0218*/ 	.word	0x00004330


	//   ....[4]....
        /*021c*/ 	.word	0x00005d40


	//   ....[5]....
        /*0220*/ 	.word	0x00006180


	//   ....[6]....
        /*0224*/ 	.word	0x0000a270


	//   ....[7]....
        /*0228*/ 	.word	0x0000a4e0


	//----- nvinfo : EIATTR_VRC_CTA_INIT_COUNT
	.align		4
.L_77:
        /*022c*/ 	.byte	0x02, 0x4a
        /*022e*/ 	.byte	0x80
	.zero		1


	//----- nvinfo : EIATTR_MBARRIER_INSTR_OFFSETS
	.align		4
        /*0230*/ 	.byte	0x04, 0x39
        /*0232*/ 	.short	(.L_79 - .L_78)


	//   ....[0]....
.L_78:
        /*0234*/ 	.word	0x000020b0
        /*0238*/ 	.word	0x000000ff
        /*023c*/ 	.word	0x00005800
        /*0240*/ 	.short	0x0100
        /*0242*/ 	.byte	0x09
	.zero		1


	//   ....[1]....
        /*0244*/ 	.word	0x00002780
        /*0248*/ 	.word	0x000000ff
        /*024c*/ 	.word	0x00005808
        /*0250*/ 	.short	0x0100
        /*0252*/ 	.byte	0x09
	.zero		1


	//   ....[2]....
        /*0254*/ 	.word	0x00002b10
        /*0258*/ 	.word	0x000000ff
        /*025c*/ 	.word	0x00003000
        /*0260*/ 	.short	0x0100
        /*0262*/ 	.byte	0x09
	.zero		1


	//   ....[3]....
        /*0264*/ 	.word	0x00002d80
        /*0268*/ 	.word	0x000000ff
        /*026c*/ 	.word	0x00003000
        /*0270*/ 	.short	0x010a
        /*0272*/ 	.byte	0x09
	.zero		1


	//   ....[4]....
        /*0274*/ 	.word	0x00002ee0
        /*0278*/ 	.word	0x000000ff
        /*027c*/ 	.word	0x00003000
        /*0280*/ 	.short	0x0108
        /*0282*/ 	.byte	0x09
	.zero		1


	//   ....[5]....
        /*0284*/ 	.word	0x00005490
        /*0288*/ 	.word	0x000000ff
        /*028c*/ 	.word	0x00005810
        /*0290*/ 	.short	0x0100
        /*0292*/ 	.byte	0x09
	.zero		1


	//   ....[6]....
        /*0294*/ 	.word	0x00005610
        /*0298*/ 	.word	0x000000ff
        /*029c*/ 	.word	0x00005810
        /*02a0*/ 	.short	0x010a
        /*02a2*/ 	.byte	0x09
	.zero		1


	//   ....[7]....
        /*02a4*/ 	.word	0x00005810
        /*02a8*/ 	.word	0x000000ff
        /*02ac*/ 	.word	0x00005810
        /*02b0*/ 	.short	0x0108
        /*02b2*/ 	.byte	0x09
	.zero		1


	//   ....[8]....
        /*02b4*/ 	.word	0x00005d00
        /*02b8*/ 	.word	0x000000ff
        /*02bc*/ 	.word	0x00000000
        /*02c0*/ 	.short	0x010a
        /*02c2*/ 	.byte	0x24
	.zero		1


	//   ....[9]....
        /*02c4*/ 	.word	0x00007100
        /*02c8*/ 	.word	0x000000ff
        /*02cc*/ 	.word	0x00000000
        /*02d0*/ 	.short	0x010a
        /*02d2*/ 	.byte	0x24
	.zero		1


	//   ....[10]....
        /*02d4*/ 	.word	0x00007260
        /*02d8*/ 	.word	0x000000ff
        /*02dc*/ 	.word	0x00005800
        /*02e0*/ 	.short	0x0108
        /*02e2*/ 	.byte	0x09
	.zero		1


	//   ....[11]....
        /*02e4*/ 	.word	0x00007360
        /*02e8*/ 	.word	0x000000ff
        /*02ec*/ 	.word	0x00005808
        /*02f0*/ 	.short	0x0108
        /*02f2*/ 	.byte	0x09
	.zero		1


	//   ....[12]....
        /*02f4*/ 	.word	0x0000a500
        /*02f8*/ 	.word	0x000000ff
        /*02fc*/ 	.word	0x00003000
        /*0300*/ 	.short	0x010a
        /*0302*/ 	.byte	0x09
	.zero		1


	//   ....[13]....
        /*0304*/ 	.word	0x0000a530
        /*0308*/ 	.word	0x000000ff
        /*030c*/ 	.word	0x00005810
        /*0310*/ 	.short	0x010a
        /*0312*/ 	.byte	0x09
	.zero		1


	//   ....[14]....
        /*0314*/ 	.word	0x0000a560
        /*0318*/ 	.word	0x000000ff
        /*031c*/ 	.word	0x00000000
        /*0320*/ 	.short	0x010a
        /*0322*/ 	.byte	0x24
	.zero		1


	//   ....[15]....
        /*0324*/ 	.word	0x0000a590
        /*0328*/ 	.word	0x000000ff
        /*032c*/ 	.word	0x00000000
        /*0330*/ 	.short	0x010a
        /*0332*/ 	.byte	0x24
	.zero		1


	//----- nvinfo : EIATTR_NUM_MBARRIERS
	.align		4
.L_79:
        /*0334*/ 	.byte	0x03, 0x38
        /*0336*/ 	.short	0xffff


	//----- nvinfo : EIATTR_EXIT_INSTR_OFFSETS
	.align		4
        /*0338*/ 	.byte	0x04, 0x1c
        /*033a*/ 	.short	(.L_81 - .L_80)


	//   ....[0]....
.L_80:
        /*033c*/ 	.word	0x0000a4f0


	//----- nvinfo : EIATTR_REQNTID
	.align		4
.L_81:
        /*0340*/ 	.byte	0x04, 0x10
        /*0342*/ 	.short	(.L_83 - .L_82)
.L_82:
        /*0344*/ 	.word	0x00000080
        /*0348*/ 	.word	0x00000001
        /*034c*/ 	.word	0x00000001


	//----- nvinfo : EIATTR_CRS_STACK_SIZE
	.align		4
.L_83:
        /*0350*/ 	.byte	0x04, 0x1e
        /*0352*/ 	.short	(.L_85 - .L_84)
.L_84:
        /*0354*/ 	.word	0x00000000


	//----- nvinfo : EIATTR_CBANK_PARAM_SIZE
	.align		4
.L_85:
        /*0358*/ 	.byte	0x03, 0x19
        /*035a*/ 	.short	0x0088


	//----- nvinfo : EIATTR_PARAM_CBANK
	.align		4
        /*035c*/ 	.byte	0x04, 0x0a
        /*035e*/ 	.short	(.L_87 - .L_86)
	.align		4
.L_86:
        /*0360*/ 	.word	index@(.nv.constant0.attn_fwd)
        /*0364*/ 	.short	0x0380
        /*0366*/ 	.short	0x0088


	//----- nvinfo : EIATTR_SW_WAR
	.align		4
.L_87:
        /*0368*/ 	.byte	0x04, 0x36
        /*036a*/ 	.short	(.L_89 - .L_88)
.L_88:
        /*036c*/ 	.word	0x00000008
.L_89:


//--------------------- .nv.compat                --------------------------
	.section	.nv.compat,"",@"SHT_CUDA_COMPAT_INFO"
	.align	4
        /*0000*/ 	.byte	0x02, 0x02, 0x02, 0x00, 0x02, 0x05, 0x05, 0x00, 0x02, 0x03, 0x00, 0x00, 0x02, 0x06, 0x01, 0x00


//--------------------- .nv.callgraph             --------------------------
	.section	.nv.callgraph,"",@"SHT_CUDA_CALLGRAPH"
	.align	4
	.sectionentsize	8
	.align		4
        /*0000*/ 	.word	0x00000000
	.align		4
        /*0004*/ 	.word	0xffffffff
	.align		4
        /*0008*/ 	.word	0x00000000
	.align		4
        /*000c*/ 	.word	0xfffffffe
	.align		4
        /*0010*/ 	.word	0x00000000
	.align		4
        /*0014*/ 	.word	0xfffffffd
	.align		4
        /*0018*/ 	.word	0x00000000
	.align		4
        /*001c*/ 	.word	0xfffffffc


//--------------------- .nv.constant4             --------------------------
	.section	.nv.constant4,"a",@progbits
	.align	8
	.align		8
.nv.constant4:
        /*0000*/ 	.dword	_$_str


//--------------------- .text.attn_fwd            --------------------------
	.section	.text.attn_fwd,"ax",@progbits
	.align	128
        .global         attn_fwd
        .type           attn_fwd,@function
        .size           attn_fwd,(.L_x_30 - attn_fwd)
        .other          attn_fwd,@"STO_CUDA_ENTRY STV_DEFAULT"
attn_fwd:
.text.attn_fwd:
[----:B------:R-:W0:Y:S01]  /*0000*/  LDC R1, c[0x0][0x37c] ;  /* 0x0000df00ff017b82 */ /* 0x000e220000000800 */
[----:B------:R-:W1:Y:S02]  /*0010*/  S2R R73, SR_TID.X ;  /* 0x0000000000497919 */ /* 0x000e640000002100 */
[----:B-1----:R-:W-:-:S13]  /*0020*/  ISETP.GE.U32.AND P0, PT, R73, 0x20, PT ;  /* 0x000000204900780c */ /* 0x002fda0003f06070 */
[----:B------:R-:W-:Y:S02]  /*0030*/  VOTEU.ANY UP1, P0 ;  /* 0x0000000000ff7886 */ /* 0x000fe40000020100 */
[----:B0-----:R-:W-:Y:S05]  /*0040*/  BRA.U UP1, `(.L_x_0) ;  /* 0x0000000101b87547 */ /* 0x001fea000b800000 */
[----:B------:R-:W0:Y:S01]  /*0050*/  S2UR UR6, SR_CgaCtaId ;  /* 0x00000000000679c3 */ /* 0x000e220000008800 */
[----:B------:R-:W-:Y:S01]  /*0060*/  NOP ;  /* 0x0000000000007918 */ /* 0x000fe20000000000 */
[----:B------:R-:W-:Y:S02]  /*0070*/  UMOV UR4, 0x40 ;  /* 0x0000004000047882 */ /* 0x000fe40000000000 */
[----:B0-----:R-:W-:-:S09]  /*0080*/  ULEA UR4, UR6, UR4, 0x18 ;  /* 0x0000000406047291 */ /* 0x001fd2000f8ec0ff */
[----:B------:R-:W0:Y:S01]  /*0090*/  LDS.U8 R0, [UR4] ;  /* 0x00000004ff007984 */ /* 0x000e220008000000 */
[----:B------:R-:W-:Y:S02]  /*00a0*/  UMOV UR4, 0x400 ;  /* 0x0000040000047882 */ /* 0x000fe40000000000 */
[----:B------:R-:W-:Y:S01]  /*00b0*/  ULEA UR4, UR6, UR4, 0x18 ;  /* 0x0000000406047291 */ /* 0x000fe2000f8ec0ff */
[----:B0-----:R-:W-:-:S13]  /*00c0*/  ISETP.NE.AND P0, PT, R0, RZ, PT ;  /* 0x000000ff0000720c */ /* 0x001fda0003f05270 */
[----:B------:R-:W-:Y:S05]  /*00d0*/  @P0 BRA `(.L_x_1) ;  /* 0x00000000007c0947 */ /* 0x000fea0003800000 */
[----:B------:R-:W-:-:S13]  /*00e0*/  ELECT P0, URZ, PT ;  /* 0x0000000000ff782f */ /* 0x000fda0003800000 */
[----:B------:R-:W-:Y:S05]  /*00f0*/  @!P0 BRA `(.L_x_2) ;  /* 0x0000000000848947 */ /* 0x000fea0003800000 */
[----:B------:R-:W-:Y:S01]  /*0100*/  UMOV UR5, 0x4 ;  /* 0x0000000400057882 */ /* 0x000fe20000000000 */
[----:B------:R-:W-:Y:S02]  /*0110*/  IMAD.MOV.U32 R4, RZ, RZ, 0x1 ;  /* 0x00000001ff047424 */ /* 0x000fe400078e00ff */
[----:B------:R-:W-:Y:S02]  /*0120*/  IMAD.MOV.U32 R5, RZ, RZ, 0xf ;  /* 0x0000000fff057424 */ /* 0x000fe400078e00ff */
[----:B------:R-:W-:Y:S04]  /*0130*/  DEPBAR.LE SB0, 0x36 ;  /* 0x00008d800000791a */ /* 0x000fe80000000000 */
[----:B------:R-:W0:Y:S02]  /*0140*/  UTCATOMSWS.FIND_AND_SET.ALIGN UP0, UR5, UR5 ;  /* 0x00000005000575e3 */ /* 0x000e240008000800 */
[----:B0-----:R-:W-:-:S04]  /*0150*/  PLOP3.LUT P0, PT, PT, PT, UP0, 0x80, 0x8 ;  /* 0x000000000008781c */ /* 0x001fc80003f0f008 */
[----:B------:R-:W-:-:S04]  /*0160*/  SEL R0, RZ, 0xffffffff, !P0 ;  /* 0xffffffffff007807 */ /* 0x000fc80004000000 */
[----:B------:R-:W-:Y:S01]  /*0170*/  ISETP.NE.AND P0, PT, R0, RZ, PT ;  /* 0x000000ff0000720c */ /* 0x000fe20003f05270 */
[----:B------:R-:W-:-:S12]  /*0180*/  IMAD.U32 R0, RZ, RZ, UR5 ;  /* 0x00000005ff007e24 */ /* 0x000fd8000f8e00ff */
[----:B------:R-:W-:Y:S05]  /*0190*/  @P0 BRA `(.L_x_3) ;  /* 0x0000000000240947 */ /* 0x000fea0003800000 */
.L_x_4:
[----:B------:R-:W-:Y:S05]  /*01a0*/  NANOSLEEP 0x64 ;  /* 0x000000640000795d */ /* 0x000fea0003800000 */
[----:B------:R-:W-:-:S05]  /*01b0*/  UMOV UR5, 0x4 ;  /* 0x0000000400057882 */ /* 0x000fca0000000000 */
[----:B------:R-:W-:Y:S04]  /*01c0*/  DEPBAR.LE SB0, 0x36 ;  /* 0x00008d800000791a */ /* 0x000fe80000000000 */
[----:B------:R-:W0:Y:S02]  /*01d0*/  UTCATOMSWS.FIND_AND_SET.ALIGN UP0, UR5, UR5 ;  /* 0x00000005000575e3 */ /* 0x000e240008000800 */
[----:B0-----:R-:W-:-:S04]  /*01e0*/  PLOP3.LUT P0, PT, PT, PT, UP0, 0x80, 0x8 ;  /* 0x000000000008781c */ /* 0x001fc80003f0f008 */
[----:B------:R-:W-:-:S04]  /*01f0*/  SEL R0, RZ, 0xffffffff, !P0 ;  /* 0xffffffffff007807 */ /* 0x000fc80004000000 */
[----:B------:R-:W-:Y:S01]  /*0200*/  ISETP.NE.AND P0, PT, R0, RZ, PT ;  /* 0x000000ff0000720c */ /* 0x000fe20003f05270 */
[----:B------:R-:W-:-:S12]  /*0210*/  IMAD.U32 R0, RZ, RZ, UR5 ;  /* 0x00000005ff007e24 */ /* 0x000fd8000f8e00ff */
[----:B------:R-:W-:Y:S05]  /*0220*/  @!P0 BRA `(.L_x_4) ;  /* 0xfffffffc00dc8947 */ /* 0x000fea000383ffff */
.L_x_3:
[C---:B------:R-:W-:Y:S01]  /*0230*/  VIADD R3, R0.reuse, 0x10 ;  /* 0x0000001000037836 */ /* 0x040fe20000000000 */
[----:B------:R-:W-:Y:S01]  /*0240*/  UMOV UR5, 0x50 ;  /* 0x0000005000057882 */ /* 0x000fe20000000000 */
[----:B------:R-:W-:Y:S01]  /*0250*/  SHF.L.U32 R2, R5, R0, RZ ;  /* 0x0000000005027219 */ /* 0x000fe200000006ff */
[----:B------:R-:W-:Y:S01]  /*0260*/  ULEA UR5, UR6, UR5, 0x18 ;  /* 0x0000000506057291 */ /* 0x000fe2000f8ec0ff */
[----:B------:R-:W-:Y:S01]  /*0270*/  IMAD.SHL.U32 R0, R0, 0x20, RZ ;  /* 0x0000002000007824 */ /* 0x000fe200078e00ff */
[----:B------:R-:W-:-:S04]  /*0280*/  SHF.L.U32 R3, R4, R3, RZ ;  /* 0x0000000304037219 */ /* 0x000fc800000006ff */
[----:B------:R-:W-:-:S05]  /*0290*/  LOP3.LUT R2, R3, R2, RZ, 0xfc, !PT ;  /* 0x0000000203027212 */ /* 0x000fca00078efcff */
[----:B------:R0:W-:Y:S04]  /*02a0*/  ATOMS.OR RZ, [UR5], R2 ;  /* 0x00000002ffff798c */ /* 0x0001e8000b000005 */
[----:B------:R0:W-:Y:S01]  /*02b0*/  STS [UR4], R0 ;  /* 0x00000000ff007988 */ /* 0x0001e20008000804 */
[----:B------:R-:W-:Y:S05]  /*02c0*/  BRA `(.L_x_2) ;  /* 0x0000000000107947 */ /* 0x000fea0003800000 */
.L_x_1:
[----:B------:R-:W-:Y:S01]  /*02d0*/  IMAD.MOV.U32 R0, RZ, RZ, -0x1 ;  /* 0xffffffffff007424 */ /* 0x000fe200078e00ff */
[----:B------:R-:W-:-:S04]  /*02e0*/  MOV R2, 0x310 ;  /* 0x0000031000027802 */ /* 0x000fc80000000f00 */
[----:B------:R0:W-:Y:S03]  /*02f0*/  STS [UR4], R0 ;  /* 0x00000000ff007988 */ /* 0x0001e60008000804 */
[----:B0-----:R-:W-:Y:S05]  /*0300*/  CALL.REL.NOINC `($__internal_1_$__cuda_sm10x_tcgen05_guardrail_trap_phase_invalid_during_alloc) ;  /* 0x000000a000b87944 */ /* 0x001fea0003c00000 */
.L_x_2:
[----:B------:R-:W-:Y:S05]  /*0310*/  WARPSYNC.ALL ;  /* 0x0000000000007948 */ /* 0x000fea0003800000 */
[----:B------:R-:W-:Y:S01]  /*0320*/  NOP ;  /* 0x0000000000007918 */ /* 0x000fe20000000000 */
.L_x_0:
[----:B------:R-:W1:Y:S08]  /*0330*/  S2UR UR10, SR_CTAID.X ;  /* 0x00000000000a79c3 */ /* 0x000e700000002500 */
[----:B------:R-:W-:Y:S01]  /*0340*/  BAR.SYNC.DEFER_BLOCKING 0x0 ;  /* 0x0000000000007b1d */ /* 0x000fe20000010000 */
[----:B0-----:R-:W-:-:S04]  /*0350*/  SHF.R.U32.HI R0, RZ, 0x6, R73 ;  /* 0x00000006ff007819 */ /* 0x001fc80000011649 */
[----:B------:R-:W-:Y:S01]  /*0360*/  SGXT.U32 R0, R0, 0x1 ;  /* 0x000000010000781a */ /* 0x000fe20000000000 */
[----:B------:R-:W0:Y:S02]  /*0370*/  LDCU.64 UR4, c[0x0][0x3b0] ;  /* 0x00007600ff0477ac */ /* 0x000e240008000a00 */
[----:B------:R-:W2:Y:S01]  /*0380*/  S2UR UR6, SR_CgaCtaId ;  /* 0x00000000000679c3 */ /* 0x000ea20000008800 */
[----:B------:R-:W-:Y:S01]  /*0390*/  UMOV UR9, 0x400 ;  /* 0x0000040000097882 */ /* 0x000fe20000000000 */
[----:B------:R-:W3:Y:S06]  /*03a0*/  LDCU.64 UR32, c[0x0][0x358] ;  /* 0x00006b00ff2077ac */ /* 0x000eec0008000a00 */
[----:B------:R-:W0:Y:S08]  /*03b0*/  S2UR UR8, SR_CTAID.Y ;  /* 0x00000000000879c3 */ /* 0x000e300000002600 */
[----:B------:R-:W4:Y:S01]  /*03c0*/  LDC R50, c[0x0][0x3b8] ;  /* 0x0000ee00ff327b82 */ /* 0x000f220000000800 */
[----:B-1----:R-:W-:-:S07]  /*03d0*/  USHF.L.U32 UR10, UR10, 0x6, URZ ;  /* 0x000000060a0a7899 */ /* 0x002fce00080006ff */
[----:B------:R-:W1:Y:S01]  /*03e0*/  LDC.64 R48, c[0x0][0x380] ;  /* 0x0000e000ff307b82 */ /* 0x000e620000000a00 */
[----:B--2---:R-:W-:Y:S01]  /*03f0*/  ULEA UR9, UR6, UR9, 0x18 ;  /* 0x0000000906097291 */ /* 0x004fe2000f8ec0ff */
[----:B------:R-:W-:Y:S01]  /*0400*/  IMAD.U32 R74, RZ, RZ, UR10 ;  /* 0x0000000aff4a7e24 */ /* 0x000fe2000f8e00ff */
[C---:B------:R-:W-:Y:S01]  /*0410*/  LEA.HI R9, R73.reuse, 0x1e, RZ, 0x1a ;  /* 0x0000001e49097811 */ /* 0x040fe200078fd0ff */
[----:B------:R-:W2:Y:S03]  /*0420*/  LDCU UR7, c[0x0][0x3b8] ;  /* 0x00007700ff0777ac */ /* 0x000ea60008000800 */
[----:B------:R-:W-:Y:S01]  /*0430*/  LOP3.LUT R74, R74, 0x3f, R73, 0xf8, !PT ;  /* 0x0000003f4a4a7812 */ /* 0x000fe200078ef849 */
[----:B0-----:R-:W-:Y:S01]  /*0440*/  UIMAD UR4, UR8, UR4, URZ ;  /* 0x00000004080472a4 */ /* 0x001fe2000f8e02ff */
[----:B------:R-:W-:Y:S01]  /*0450*/  LEA.HI R12, R73, 0x2e, RZ, 0x1a ;  /* 0x0000002e490c7811 */ /* 0x000fe200078fd0ff */
[----:B------:R-:W0:Y:S01]  /*0460*/  LDS R38, [UR9] ;  /* 0x00000009ff267984 */ /* 0x000e220008000800 */
[----:B------:R-:W0:Y:S01]  /*0470*/  LDC.64 R108, c[0x0][0x380] ;  /* 0x0000e000ff6c7b82 */ /* 0x000e220000000a00 */
[----:B------:R-:W-:Y:S01]  /*0480*/  IMAD R3, R74, UR5, RZ ;  /* 0x000000054a037c24 */ /* 0x000fe2000f8e02ff */
[----:B------:R-:W-:Y:S01]  /*0490*/  USHF.R.S32.HI UR5, URZ, 0x1f, UR4 ;  /* 0x0000001fff057899 */ /* 0x000fe20008011404 */
[----:B----4-:R-:W-:-:S03]  /*04a0*/  IMAD R5, R0, R50, RZ ;  /* 0x0000003200057224 */ /* 0x010fc600078e02ff */
[----:B------:R-:W-:Y:S02]  /*04b0*/  SHF.R.S32.HI R2, RZ, 0x1f, R3 ;  /* 0x0000001fff027819 */ /* 0x000fe40000011403 */
[----:B------:R-:W-:Y:S01]  /*04c0*/  LEA.HI R72, R73, 0x7e, RZ, 0x1a ;  /* 0x0000007e49487811 */ /* 0x000fe200078fd0ff */
[----:B------:R-:W4:Y:S01]  /*04d0*/  LDC.64 R222, c[0x0][0x388] ;  /* 0x0000e200ffde7b82 */ /* 0x000f220000000a00 */
[----:B-1----:R-:W-:Y:S01]  /*04e0*/  IADD3 R48, P0, P1, R3, UR4, R48 ;  /* 0x0000000403307c10 */ /* 0x002fe2000f91e030 */
[----:B------:R-:W-:-:S03]  /*04f0*/  IMAD R3, R50, 0x2, R5 ;  /* 0x0000000232037824 */ /* 0x000fc600078e0205 */
[----:B------:R-:W-:Y:S01]  /*0500*/  IADD3.X R2, PT, PT, R2, UR5, R49, P0, P1 ;  /* 0x0000000502027c10 */ /* 0x000fe200087e2431 */
[----:B------:R-:W-:Y:S01]  /*0510*/  IMAD R13, R50, 0x2, R3 ;  /* 0x00000002320d7824 */ /* 0x000fe200078e0203 */
[----:B------:R-:W-:Y:S01]  /*0520*/  IADD3 R6, P0, PT, R5, R48, RZ ;  /* 0x0000003005067210 */ /* 0x000fe20007f1e0ff */
[----:B------:R-:W-:Y:S01]  /*0530*/  IMAD R19, R9, R50, RZ ;  /* 0x0000003209137224 */ /* 0x000fe200078e02ff */
[----:B------:R-:W-:Y:S01]  /*0540*/  IADD3 R4, P1, PT, R3, R48, RZ ;  /* 0x0000003003047210 */ /* 0x000fe20007f3e0ff */
[----:B------:R-:W-:Y:S01]  /*0550*/  IMAD R21, R12, R50, RZ ;  /* 0x000000320c157224 */ /* 0x000fe200078e02ff */
[----:B------:R-:W-:Y:S01]  /*0560*/  LEA.HI.X.SX32 R7, R5, R2, 0x1, P0 ;  /* 0x0000000205077211 */ /* 0x000fe200000f0eff */
[----:B------:R-:W-:Y:S01]  /*0570*/  IMAD R15, R50, 0x2, R13 ;  /* 0x00000002320f7824 */ /* 0x000fe200078e020d */
[----:B------:R-:W-:Y:S01]  /*0580*/  IADD3 R10, P0, PT, R13, R48, RZ ;  /* 0x000000300d0a7210 */ /* 0x000fe20007f1e0ff */
[----:B------:R-:W1:Y:S01]  /*0590*/  LDCU.64 UR4, c[0x0][0x3b0] ;  /* 0x00007600ff0477ac */ /* 0x000e620008000a00 */
[----:B------:R-:W-:-:S02]  /*05a0*/  LEA.HI R0, R73, 0xe, RZ, 0x1a ;  /* 0x0000000e49007811 */ /* 0x000fc400078fd0ff */
[-C--:B------:R-:W-:Y:S01]  /*05b0*/  LEA.HI.X.SX32 R5, R3, R2.reuse, 0x1, P1 ;  /* 0x0000000203057211 */ /* 0x080fe200008f0eff */
[----:B------:R-:W-:Y:S01]  /*05c0*/  BAR.SYNC.DEFER_BLOCKING 0x0 ;  /* 0x0000000000007b1d */ /* 0x000fe20000010000 */
[----:B------:R-:W-:Y:S01]  /*05d0*/  LEA.HI.X.SX32 R11, R13, R2, 0x1, P0 ;  /* 0x000000020d0b7211 */ /* 0x000fe200000f0eff */
[----:B------:R-:W-:Y:S01]  /*05e0*/  IMAD R13, R0, R50, RZ ;  /* 0x00000032000d7224 */ /* 0x000fe200078e02ff */
[----:B------:R-:W-:-:S04]  /*05f0*/  IADD3 R8, P0, PT, R15, R48, RZ ;  /* 0x000000300f087210 */ /* 0x000fc80007f1e0ff */
[----:B------:R-:W-:Y:S02]  /*0600*/  IADD3 R16, P1, PT, R13, R48, RZ ;  /* 0x000000300d107210 */ /* 0x000fe40007f3e0ff */
[----:B------:R-:W-:Y:S02]  /*0610*/  LEA.HI.X.SX32 R9, R15, R2, 0x1, P0 ;  /* 0x000000020f097211 */ /* 0x000fe400000f0eff */
[----:B------:R-:W-:Y:S02]  /*0620*/  IADD3 R12, P0, PT, R19, R48, RZ ;  /* 0x00000030130c7210 */ /* 0x000fe40007f1e0ff */
[-C--:B------:R-:W-:Y:S01]  /*0630*/  LEA.HI.X.SX32 R17, R13, R2.reuse, 0x1, P1 ;  /* 0x000000020d117211 */ /* 0x080fe200008f0eff */
[----:B---3--:R3:W5:Y:S01]  /*0640*/  LDG.E.U8 R3, desc[UR32][R6.64] ;  /* 0x0000002006037981 */ /* 0x008762000c1e1100 */
[----:B------:R-:W-:Y:S02]  /*0650*/  LEA.HI.X.SX32 R13, R19, R2, 0x1, P0 ;  /* 0x00000002130d7211 */ /* 0x000fe400000f0eff */
[----:B------:R-:W-:Y:S01]  /*0660*/  IADD3 R14, P1, PT, R21, R48, RZ ;  /* 0x00000030150e7210 */ /* 0x000fe20007f3e0ff */
[----:B------:R-:W5:Y:S04]  /*0670*/  LDG.E.U8 R0, desc[UR32][R10.64] ;  /* 0x000000200a007981 */ /* 0x000f68000c1e1100 */
[----:B------:R-:W5:Y:S01]  /*0680*/  LDG.E.U8 R5, desc[UR32][R4.64] ;  /* 0x0000002004057981 */ /* 0x000f62000c1e1100 */
[----:B---3--:R-:W-:Y:S01]  /*0690*/  LEA.HI R6, R73, 0x3e, RZ, 0x1a ;  /* 0x0000003e49067811 */ /* 0x008fe200078fd0ff */
[----:B------:R-:W-:-:S02]  /*06a0*/  IMAD R7, R50, 0x2, R15 ;  /* 0x0000000232077824 */ /* 0x000fc400078e020f */
[----:B------:R-:W5:Y:S02]  /*06b0*/  LDG.E.U8 R13, desc[UR32][R12.64] ;  /* 0x000000200c0d7981 */ /* 0x000f64000c1e1100 */
[----:B------:R-:W-:Y:S02]  /*06c0*/  IMAD R23, R6, R50, RZ ;  /* 0x0000003206177224 */ /* 0x000fe400078e02ff */
[----:B------:R-:W5:Y:S01]  /*06d0*/  LDG.E.U8 R11, desc[UR32][R16.64] ;  /* 0x00000020100b7981 */ /* 0x000f62000c1e1100 */
[C---:B------:R-:W-:Y:S02]  /*06e0*/  IMAD R19, R50.reuse, 0x2, R7 ;  /* 0x0000000232137824 */ /* 0x040fe400078e0207 */
[C---:B------:R-:W-:Y:S01]  /*06f0*/  IADD3 R28, P0, PT, R23.reuse, R48, RZ ;  /* 0x00000030171c7210 */ /* 0x040fe20007f1e0ff */
[----:B------:R-:W5:Y:S03]  /*0700*/  LDG.E.U8 R9, desc[UR32][R8.64] ;  /* 0x0000002008097981 */ /* 0x000f66000c1e1100 */
[----:B------:R-:W-:Y:S01]  /*0710*/  LEA.HI.X.SX32 R29, R23, R2, 0x1, P0 ;  /* 0x00000002171d7211 */ /* 0x000fe200000f0eff */
[----:B------:R-:W-:Y:S01]  /*0720*/  IMAD R23, R50, 0x2, R19 ;  /* 0x0000000232177824 */ /* 0x000fe200078e0213 */
[----:B------:R-:W-:-:S03]  /*0730*/  IADD3 R6, P0, PT, R7, R48, RZ ;  /* 0x0000003007067210 */ /* 0x000fc60007f1e0ff */
[C---:B------:R-:W-:Y:S01]  /*0740*/  IMAD R25, R50.reuse, 0x4, R23 ;  /* 0x0000000432197824 */ /* 0x040fe200078e0217 */
[----:B------:R-:W-:Y:S01]  /*0750*/  LEA.HI.X.SX32 R7, R7, R2, 0x1, P0 ;  /* 0x0000000207077211 */ /* 0x000fe200000f0eff */
[----:B------:R3:W5:Y:S01]  /*0760*/  LDG.E.U8 R17, desc[UR32][R28.64] ;  /* 0x000000201c117981 */ /* 0x000762000c1e1100 */
[----:B------:R-:W-:Y:S01]  /*0770*/  IADD3 R20, P0, PT, R19, R48, RZ ;  /* 0x0000003013147210 */ /* 0x000fe20007f1e0ff */
[C---:B------:R-:W-:Y:S01]  /*0780*/  IMAD R27, R50.reuse, 0x2, R25 ;  /* 0x00000002321b7824 */ /* 0x040fe200078e0219 */
[-C--:B------:R-:W-:Y:S02]  /*0790*/  LEA.HI.X.SX32 R15, R21, R2.reuse, 0x1, P1 ;  /* 0x00000002150f7211 */ /* 0x080fe400008f0eff */
[----:B------:R-:W-:Y:S02]  /*07a0*/  LEA.HI.X.SX32 R21, R19, R2, 0x1, P0 ;  /* 0x0000000213157211 */ /* 0x000fe400000f0eff */
[----:B------:R-:W-:Y:S01]  /*07b0*/  IADD3 R22, P0, PT, R23, R48, RZ ;  /* 0x0000003017167210 */ /* 0x000fe20007f1e0ff */
[----:B------:R0:W5:Y:S01]  /*07c0*/  LDG.E.U8 R19, desc[UR32][R6.64] ;  /* 0x0000002006137981 */ /* 0x000162000c1e1100 */
[----:B---3--:R-:W-:-:S02]  /*07d0*/  IMAD R29, R50, 0x2, R27 ;  /* 0x00000002321d7824 */ /* 0x008fc400078e021b */
[----:B------:R-:W-:Y:S01]  /*07e0*/  LEA.HI.X.SX32 R23, R23, R2, 0x1, P0 ;  /* 0x0000000217177211 */ /* 0x000fe200000f0eff */
[----:B------:R-:W5:Y:S01]  /*07f0*/  LDG.E.U8 R15, desc[UR32][R14.64] ;  /* 0x000000200e0f7981 */ /* 0x000f62000c1e1100 */
[-C--:B------:R-:W-:Y:S01]  /*0800*/  IADD3 R26, P0, PT, R27, R48.reuse, RZ ;  /* 0x000000301b1a7210 */ /* 0x080fe20007f1e0ff */
[C---:B------:R-:W-:Y:S01]  /*0810*/  IMAD R31, R50.reuse, 0x2, R29 ;  /* 0x00000002321f7824 */ /* 0x040fe200078e021d */
[----:B------:R-:W-:Y:S01]  /*0820*/  IADD3 R24, P1, PT, R25, R48, RZ ;  /* 0x0000003019187210 */ /* 0x000fe20007f3e0ff */
[----:B------:R-:W5:Y:S01]  /*0830*/  LDG.E.U8 R4, desc[UR32][R22.64] ;  /* 0x0000002016047981 */ /* 0x000f62000c1e1100 */
[-C--:B------:R-:W-:Y:S01]  /*0840*/  LEA.HI.X.SX32 R27, R27, R2.reuse, 0x1, P0 ;  /* 0x000000021b1b7211 */ /* 0x080fe200000f0eff */
[C---:B------:R-:W-:Y:S01]  /*0850*/  IMAD R33, R50.reuse, 0x2, R31 ;  /* 0x0000000232217824 */ /* 0x040fe200078e021f */
[----:B------:R-:W-:Y:S01]  /*0860*/  LEA.HI.X.SX32 R25, R25, R2, 0x1, P1 ;  /* 0x0000000219197211 */ /* 0x000fe200008f0eff */
[----:B------:R-:W5:Y:S01]  /*0870*/  LDG.E.U8 R21, desc[UR32][R20.64] ;  /* 0x0000002014157981 */ /* 0x000f62000c1e1100 */
[----:B0-----:R-:W-:Y:S01]  /*0880*/  IADD3 R6, P0, PT, R29, R48, RZ ;  /* 0x000000301d067210 */ /* 0x001fe20007f1e0ff */
[----:B------:R-:W-:-:S02]  /*0890*/  IMAD R35, R50, 0x2, R33 ;  /* 0x0000000232237824 */ /* 0x000fc400078e0221 */
[----:B------:R0:W5:Y:S01]  /*08a0*/  LDG.E.U8 R39, desc[UR32][R24.64] ;  /* 0x0000002018277981 */ /* 0x000162000c1e1100 */
[----:B------:R-:W-:Y:S02]  /*08b0*/  LEA.HI.X.SX32 R7, R29, R2, 0x1, P0 ;  /* 0x000000021d077211 */ /* 0x000fe400000f0eff */
[C---:B------:R-:W-:Y:S01]  /*08c0*/  IADD3 R28, P0, PT, R31.reuse, R48, RZ ;  /* 0x000000301f1c7210 */ /* 0x040fe20007f1e0ff */
[----:B------:R3:W5:Y:S03]  /*08d0*/  LDG.E.U8 R41, desc[UR32][R26.64] ;  /* 0x000000201a297981 */ /* 0x000766000c1e1100 */
[----:B------:R-:W-:Y:S01]  /*08e0*/  LEA.HI.X.SX32 R29, R31, R2, 0x1, P0 ;  /* 0x000000021f1d7211 */ /* 0x000fe200000f0eff */
[----:B------:R1:W5:Y:S01]  /*08f0*/  LDG.E.U8 R10, desc[UR32][R6.64] ;  /* 0x00000020060a7981 */ /* 0x000362000c1e1100 */
[----:B0-----:R-:W-:Y:S01]  /*0900*/  IMAD R25, R50, 0x2, R35 ;  /* 0x0000000232197824 */ /* 0x001fe200078e0223 */
[----:B------:R-:W-:-:S02]  /*0910*/  IADD3 R22, P0, PT, R35, R48, RZ ;  /* 0x0000003023167210 */ /* 0x000fc40007f1e0ff */
[----:B------:R0:W5:Y:S01]  /*0920*/  LDG.E.U8 R43, desc[UR32][R28.64] ;  /* 0x000000201c2b7981 */ /* 0x000162000c1e1100 */
[C---:B---3--:R-:W-:Y:S01]  /*0930*/  IMAD R27, R50.reuse, 0x4, R25 ;  /* 0x00000004321b7824 */ /* 0x048fe200078e0219 */
[----:B------:R-:W-:Y:S02]  /*0940*/  IADD3 R30, P1, PT, R33, R48, RZ ;  /* 0x00000030211e7210 */ /* 0x000fe40007f3e0ff */
[----:B------:R-:W-:Y:S01]  /*0950*/  LEA.HI.X.SX32 R23, R35, R2, 0x1, P0 ;  /* 0x0000000223177211 */ /* 0x000fe200000f0eff */
[C---:B-1----:R-:W-:Y:S01]  /*0960*/  IMAD R7, R50.reuse, 0x2, R27 ;  /* 0x0000000232077824 */ /* 0x042fe200078e021b */
[----:B------:R-:W-:Y:S02]  /*0970*/  IADD3 R24, P0, PT, R25, R48, RZ ;  /* 0x0000003019187210 */ /* 0x000fe40007f1e0ff */
[-C--:B------:R-:W-:Y:S01]  /*0980*/  LEA.HI.X.SX32 R31, R33, R2.reuse, 0x1, P1 ;  /* 0x00000002211f7211 */ /* 0x080fe200008f0eff */
[C---:B------:R-:W-:Y:S01]  /*0990*/  IMAD R33, R50.reuse, 0x2, R7 ;  /* 0x0000000232217824 */ /* 0x040fe200078e0207 */
[----:B------:R-:W-:Y:S01]  /*09a0*/  LEA.HI.X.SX32 R25, R25, R2, 0x1, P0 ;  /* 0x0000000219197211 */ /* 0x000fe200000f0eff */
[----:B------:R1:W5:Y:S01]  /*09b0*/  LDG.E.U8 R47, desc[UR32][R22.64] ;  /* 0x00000020162f7981 */ /* 0x000362000c1e1100 */
[-C--:B------:R-:W-:Y:S01]  /*09c0*/  IADD3 R26, P0, PT, R27, R48.reuse, RZ ;  /* 0x000000301b1a7210 */ /* 0x080fe20007f1e0ff */
[----:B------:R-:W-:Y:S01]  /*09d0*/  IMAD R35, R50, 0x2, R33 ;  /* 0x0000000232237824 */ /* 0x000fe200078e0221 */
[----:B0-----:R-:W-:Y:S01]  /*09e0*/  IADD3 R28, P1, PT, R33, R48, RZ ;  /* 0x00000030211c7210 */ /* 0x001fe20007f3e0ff */
[----:B------:R0:W5:Y:S01]  /*09f0*/  LDG.E.U8 R45, desc[UR32][R30.64] ;  /* 0x000000201e2d7981 */ /* 0x000162000c1e1100 */
[----:B------:R-:W-:-:S02]  /*0a00*/  LEA.HI.X.SX32 R27, R27, R2, 0x1, P0 ;  /* 0x000000021b1b7211 */ /* 0x000fc400000f0eff */
[C---:B------:R-:W-:Y:S01]  /*0a10*/  IADD3 R6, P0, PT, R7.reuse, R48, RZ ;  /* 0x0000003007067210 */ /* 0x040fe20007f1e0ff */
[----:B------:R3:W5:Y:S01]  /*0a20*/  LDG.E.U8 R12, desc[UR32][R24.64] ;  /* 0x00000020180c7981 */ /* 0x000762000c1e1100 */
[C---:B-1----:R-:W-:Y:S02]  /*0a30*/  IMAD R23, R50.reuse, 0x2, R35 ;  /* 0x0000000232177824 */ /* 0x042fe400078e0223 */
[----:B------:R-:W-:Y:S01]  /*0a40*/  LEA.HI.X.SX32 R7, R7, R2, 0x1, P0 ;  /* 0x0000000207077211 */ /* 0x000fe200000f0eff */
[----:B------:R1:W5:Y:S01]  /*0a50*/  LDG.E.U8 R49, desc[UR32][R26.64] ;  /* 0x000000201a317981 */ /* 0x000362000c1e1100 */
[----:B0-----:R-:W-:Y:S02]  /*0a60*/  IADD3 R30, P0, PT, R35, R48, RZ ;  /* 0x00000030231e7210 */ /* 0x001fe40007f1e0ff */
[-C--:B------:R-:W-:Y:S01]  /*0a70*/  LEA.HI.X.SX32 R29, R33, R2.reuse, 0x1, P1 ;  /* 0x00000002211d7211 */ /* 0x080fe200008f0eff */
[----:B------:R-:W5:Y:S01]  /*0a80*/  LDG.E.U8 R51, desc[UR32][R6.64] ;  /* 0x0000002006337981 */ /* 0x000f62000c1e1100 */
[----:B---3--:R-:W-:Y:S01]  /*0a90*/  IMAD R25, R50, 0x2, R23 ;  /* 0x0000000232197824 */ /* 0x008fe200078e0217 */
[----:B------:R-:W-:-:S02]  /*0aa0*/  LEA.HI.X.SX32 R31, R35, R2, 0x1, P0 ;  /* 0x00000002231f7211 */ /* 0x000fc400000f0eff */
[C---:B------:R-:W-:Y:S01]  /*0ab0*/  IADD3 R22, P0, PT, R23.reuse, R48, RZ ;  /* 0x0000003017167210 */ /* 0x040fe20007f1e0ff */
[C---:B------:R-:W-:Y:S01]  /*0ac0*/  IMAD R33, R50.reuse, 0x2, R25 ;  /* 0x0000000232217824 */ /* 0x040fe200078e0219 */
[----:B------:R0:W5:Y:S02]  /*0ad0*/  LDG.E.U8 R14, desc[UR32][R28.64] ;  /* 0x000000201c0e7981 */ /* 0x000164000c1e1100 */
[----:B------:R-:W-:Y:S01]  /*0ae0*/  LEA.HI.X.SX32 R23, R23, R2, 0x1, P0 ;  /* 0x0000000217177211 */ /* 0x000fe200000f0eff */
[C---:B------:R-:W-:Y:S01]  /*0af0*/  IMAD R35, R50.reuse, 0x4, R33 ;  /* 0x0000000432237824 */ /* 0x040fe200078e0221 */
[-C--:B------:R-:W-:Y:S01]  /*0b00*/  IADD3 R24, P0, PT, R25, R48.reuse, RZ ;  /* 0x0000003019187210 */ /* 0x080fe20007f1e0ff */
[----:B------:R3:W5:Y:S01]  /*0b10*/  LDG.E.U8 R53, desc[UR32][R30.64] ;  /* 0x000000201e357981 */ /* 0x000762000c1e1100 */
[----:B-1----:R-:W-:Y:S02]  /*0b20*/  IADD3 R26, P1, PT, R33, R48, RZ ;  /* 0x00000030211a7210 */ /* 0x002fe40007f3e0ff */
[----:B------:R-:W-:Y:S01]  /*0b30*/  LEA.HI.X.SX32 R25, R25, R2, 0x1, P0 ;  /* 0x0000000219197211 */ /* 0x000fe200000f0eff */
[----:B------:R1:W5:Y:S01]  /*0b40*/  LDG.E.U8 R55, desc[UR32][R22.64] ;  /* 0x0000002016377981 */ /* 0x000362000c1e1100 */
[----:B0-----:R-:W-:Y:S01]  /*0b50*/  IMAD R29, R50, 0x2, R35 ;  /* 0x00000002321d7824 */ /* 0x001fe200078e0223 */
[----:B------:R-:W-:-:S02]  /*0b60*/  IADD3 R6, P0, PT, R35, R48, RZ ;  /* 0x0000003023067210 */ /* 0x000fc40007f1e0ff */
[-C--:B------:R-:W-:Y:S01]  /*0b70*/  LEA.HI.X.SX32 R27, R33, R2.reuse, 0x1, P1 ;  /* 0x00000002211b7211 */ /* 0x080fe200008f0eff */
[----:B------:R-:W5:Y:S01]  /*0b80*/  LDG.E.U8 R57, desc[UR32][R24.64] ;  /* 0x0000002018397981 */ /* 0x000f62000c1e1100 */
[C---:B---3--:R-:W-:Y:S01]  /*0b90*/  IMAD R31, R50.reuse, 0x2, R29 ;  /* 0x00000002321f7824 */ /* 0x048fe200078e021d */
[----:B------:R-:W-:Y:S02]  /*0ba0*/  LEA.HI.X.SX32 R7, R35, R2, 0x1, P0 ;  /* 0x0000000223077211 */ /* 0x000fe400000f0eff */
[C---:B------:R-:W-:Y:S01]  /*0bb0*/  IADD3 R28, P0, PT, R29.reuse, R48, RZ ;  /* 0x000000301d1c7210 */ /* 0x040fe20007f1e0ff */
[C---:B------:R-:W-:Y:S01]  /*0bc0*/  IMAD R33, R50.reuse, 0x2, R31 ;  /* 0x0000000232217824 */ /* 0x040fe200078e021f */
[----:B------:R0:W5:Y:S02]  /*0bd0*/  LDG.E.U8 R16, desc[UR32][R26.64] ;  /* 0x000000201a107981 */ /* 0x000164000c1e1100 */
[----:B------:R-:W-:Y:S01]  /*0be0*/  LEA.HI.X.SX32 R29, R29, R2, 0x1, P0 ;  /* 0x000000021d1d7211 */ /* 0x000fe200000f0eff */
[----:B------:R-:W-:Y:S01]  /*0bf0*/  IMAD R35, R50, 0x2, R33 ;  /* 0x0000000232237824 */ /* 0x000fe200078e0221 */
[-C--:B-1----:R-:W-:Y:S01]  /*0c00*/  IADD3 R22, P0, PT, R31, R48.reuse, RZ ;  /* 0x000000301f167210 */ /* 0x082fe20007f1e0ff */
[----:B------:R1:W5:Y:S01]  /*0c10*/  LDG.E.U8 R59, desc[UR32][R6.64] ;  /* 0x00000020063b7981 */ /* 0x000362000c1e1100 */
[----:B------:R-:W-:-:S02]  /*0c20*/  IADD3 R30, P1, PT, R33, R48, RZ ;  /* 0x00000030211e7210 */ /* 0x000fc40007f3e0ff */
[----:B------:R-:W-:Y:S01]  /*0c30*/  LEA.HI.X.SX32 R23, R31, R2, 0x1, P0 ;  /* 0x000000021f177211 */ /* 0x000fe200000f0eff */
[----:B------:R-:W5:Y:S01]  /*0c40*/  LDG.E.U8 R61, desc[UR32][R28.64] ;  /* 0x000000201c3d7981 */ /* 0x000f62000c1e1100 */
[C---:B0-----:R-:W-:Y:S01]  /*0c50*/  IMAD R27, R50.reuse, 0x2, R35 ;  /* 0x00000002321b7824 */ /* 0x041fe200078e0223 */
[----:B------:R-:W-:Y:S02]  /*0c60*/  IADD3 R24, P0, PT, R35, R48, RZ ;  /* 0x0000003023187210 */ /* 0x000fe40007f1e0ff */
[-C--:B------:R-:W-:Y:S01]  /*0c70*/  LEA.HI.X.SX32 R31, R33, R2.reuse, 0x1, P1 ;  /* 0x00000002211f7211 */ /* 0x080fe200008f0eff */
[C---:B------:R-:W-:Y:S01]  /*0c80*/  IMAD R33, R50.reuse, 0x2, R27 ;  /* 0x0000000232217824 */ /* 0x040fe200078e021b */
[----:B------:R-:W-:Y:S01]  /*0c90*/  LEA.HI.X.SX32 R25, R35, R2, 0x1, P0 ;  /* 0x0000000223197211 */ /* 0x000fe200000f0eff */
[----:B------:R0:W5:Y:S01]  /*0ca0*/  LDG.E.U8 R18, desc[UR32][R22.64] ;  /* 0x0000002016127981 */ /* 0x000162000c1e1100 */
[----:B-1----:R-:W-:Y:S01]  /*0cb0*/  IADD3 R6, P0, PT, R27, R48, RZ ;  /* 0x000000301b067210 */ /* 0x002fe20007f1e0ff */
[----:B------:R-:W-:-:S02]  /*0cc0*/  IMAD R35, R50, 0x4, R33 ;  /* 0x0000000432237824 */ /* 0x000fc400078e0221 */
[----:B------:R1:W5:Y:S01]  /*0cd0*/  LDG.E.U8 R63, desc[UR32][R30.64] ;  /* 0x000000201e3f7981 */ /* 0x000362000c1e1100 */
[----:B------:R-:W-:Y:S01]  /*0ce0*/  LEA.HI.X.SX32 R7, R27, R2, 0x1, P0 ;  /* 0x000000021b077211 */ /* 0x000fe200000f0eff */
[C---:B------:R-:W-:Y:S01]  /*0cf0*/  IMAD R37, R50.reuse, 0x2, R35 ;  /* 0x0000000232257824 */ /* 0x040fe200078e0223 */
[C---:B------:R-:W-:Y:S01]  /*0d00*/  IADD3 R26, P0, PT, R33.reuse, R48, RZ ;  /* 0x00000030211a7210 */ /* 0x040fe20007f1e0ff */
[----:B------:R3:W5:Y:S03]  /*0d10*/  LDG.E.U8 R65, desc[UR32][R24.64] ;  /* 0x0000002018417981 */ /* 0x000766000c1e1100 */
[----:B------:R-:W-:Y:S01]  /*0d20*/  LEA.HI.X.SX32 R27, R33, R2, 0x1, P0 ;  /* 0x00000002211b7211 */ /* 0x000fe200000f0eff */
[----:B------:R2:W5:Y:S01]  /*0d30*/  LDG.E.U8 R67, desc[UR32][R6.64] ;  /* 0x0000002006437981 */ /* 0x000562000c1e1100 */
[-C--:B0-----:R-:W-:Y:S01]  /*0d40*/  IADD3 R22, P0, PT, R37, R48.reuse, RZ ;  /* 0x0000003025167210 */ /* 0x081fe20007f1e0ff */
[C---:B-1----:R-:W-:Y:S01]  /*0d50*/  IMAD R31, R50.reuse, 0x2, R37 ;  /* 0x00000002321f7824 */ /* 0x042fe200078e0225 */
[----:B------:R-:W-:Y:S01]  /*0d60*/  IADD3 R28, P1, PT, R35, R48, RZ ;  /* 0x00000030231c7210 */ /* 0x000fe20007f3e0ff */
[----:B------:R0:W5:Y:S01]  /*0d70*/  LDG.E.U8 R20, desc[UR32][R26.64] ;  /* 0x000000201a147981 */ /* 0x000162000c1e1100 */
[----:B------:R-:W-:Y:S01]  /*0d80*/  LEA.HI.X.SX32 R23, R37, R2, 0x1, P0 ;  /* 0x0000000225177211 */ /* 0x000fe200000f0eff */
[----:B------:R-:W-:Y:S01]  /*0d90*/  IMAD R33, R50, 0x2, R31 ;  /* 0x0000000232217824 */ /* 0x000fe200078e021f */
[----:B---3--:R-:W-:-:S02]  /*0da0*/  IADD3 R24, P0, PT, R31, R48, RZ ;  /* 0x000000301f187210 */ /* 0x008fc40007f1e0ff */
[-C--:B------:R-:W-:Y:S01]  /*0db0*/  LEA.HI.X.SX32 R29, R35, R2.reuse, 0x1, P1 ;  /* 0x00000002231d7211 */ /* 0x080fe200008f0eff */
[----:B------:R-:W5:Y:S01]  /*0dc0*/  LDG.E.U8 R77, desc[UR32][R22.64] ;  /* 0x00000020164d7981 */ /* 0x000f62000c1e1100 */
[----:B------:R-:W-:Y:S01]  /*0dd0*/  LEA.HI.X.SX32 R25, R31, R2, 0x1, P0 ;  /* 0x000000021f197211 */ /* 0x000fe200000f0eff */
[C---:B------:R-:W-:Y:S01]  /*0de0*/  IMAD R31, R50.reuse, 0x2, R33 ;  /* 0x00000002321f7824 */ /* 0x040fe200078e0221 */
[C---:B--2---:R-:W-:Y:S01]  /*0df0*/  IADD3 R6, P0, PT, R33.reuse, R48, RZ ;  /* 0x0000003021067210 */ /* 0x044fe20007f1e0ff */
[----:B------:R1:W5:Y:S02]  /*0e00*/  LDG.E.U8 R75, desc[UR32][R28.64] ;  /* 0x000000201c4b7981 */ /* 0x000364000c1e1100 */
[C---:B------:R-:W-:Y:S01]  /*0e10*/  IMAD R35, R50.reuse, 0x2, R31 ;  /* 0x0000000232237824 */ /* 0x040fe200078e021f */
[----:B------:R-:W-:Y:S01]  /*0e20*/  LEA.HI.X.SX32 R7, R33, R2, 0x1, P0 ;  /* 0x0000000221077211 */ /* 0x000fe200000f0eff */
[----:B------:R2:W5:Y:S03]  /*0e30*/  LDG.E.U8 R32, desc[UR32][R24.64] ;  /* 0x0000002018207981 */ /* 0x000566000c1e1100 */
[----:B0-----:R-:W-:Y:S01]  /*0e40*/  IADD3 R26, P0, PT, R35, R48, RZ ;  /* 0x00000030231a7210 */ /* 0x001fe20007f1e0ff */
[----:B------:R0:W5:Y:S01]  /*0e50*/  LDG.E.U8 R79, desc[UR32][R6.64] ;  /* 0x00000020064f7981 */ /* 0x000162000c1e1100 */
[----:B-1----:R-:W-:-:S02]  /*0e60*/  IMAD R29, R50, 0x2, R35 ;  /* 0x00000002321d7824 */ /* 0x002fc400078e0223 */
[----:B------:R-:W-:Y:S02]  /*0e70*/  LEA.HI.X.SX32 R27, R35, R2, 0x1, P0 ;  /* 0x00000002231b7211 */ /* 0x000fe400000f0eff */
[C---:B------:R-:W-:Y:S01]  /*0e80*/  IMAD R33, R50.reuse, 0x4, R29 ;  /* 0x0000000432217824 */ /* 0x040fe200078e021d */
[C---:B------:R-:W-:Y:S02]  /*0e90*/  IADD3 R22, P0, PT, R29.reuse, R48, RZ ;  /* 0x000000301d167210 */ /* 0x040fe40007f1e0ff */
[----:B------:R1:W5:Y:S02]  /*0ea0*/  LDG.E.U8 R83, desc[UR32][R26.64] ;  /* 0x000000201a537981 */ /* 0x000364000c1e1100 */
[----:B------:R-:W-:Y:S01]  /*0eb0*/  LEA.HI.X.SX32 R23, R29, R2, 0x1, P0 ;  /* 0x000000021d177211 */ /* 0x000fe200000f0eff */
[C---:B--2---:R-:W-:Y:S01]  /*0ec0*/  IMAD R25, R50.reuse, 0x2, R33 ;  /* 0x0000000232197824 */ /* 0x044fe200078e0221 */
[-C--:B------:R-:W-:Y:S02]  /*0ed0*/  IADD3 R28, P0, PT, R33, R48.reuse, RZ ;  /* 0x00000030211c7210 */ /* 0x080fe40007f1e0ff */
[----:B------:R-:W-:Y:S01]  /*0ee0*/  IADD3 R30, P1, PT, R31, R48, RZ ;  /* 0x000000301f1e7210 */ /* 0x000fe20007f3e0ff */
[----:B------:R-:W5:Y:S01]  /*0ef0*/  LDG.E.U8 R34, desc[UR32][R22.64] ;  /* 0x0000002016227981 */ /* 0x000f62000c1e1100 */
[-C--:B------:R-:W-:Y:S01]  /*0f00*/  LEA.HI.X.SX32 R29, R33, R2.reuse, 0x1, P0 ;  /* 0x00000002211d7211 */ /* 0x080fe200000f0eff */
[----:B------:R-:W-:Y:S01]  /*0f10*/  IMAD R33, R50, 0x2, R25 ;  /* 0x0000000232217824 */ /* 0x000fe200078e0219 */
[----:B------:R-:W-:-:S03]  /*0f20*/  LEA.HI.X.SX32 R31, R31, R2, 0x1, P1 ;  /* 0x000000021f1f7211 */ /* 0x000fc600008f0eff */
[C---:B------:R-:W-:Y:S01]  /*0f30*/  IMAD R35, R50.reuse, 0x2, R33 ;  /* 0x0000000232237824 */ /* 0x040fe200078e0221 */
[-C--:B0-----:R-:W-:Y:S01]  /*0f40*/  IADD3 R6, P0, PT, R25, R48.reuse, RZ ;  /* 0x0000003019067210 */ /* 0x081fe20007f1e0ff */
[----:B------:R0:W5:Y:S01]  /*0f50*/  LDG.E.U8 R81, desc[UR32][R30.64] ;  /* 0x000000201e517981 */ /* 0x000162000c1e1100 */
[----:B------:R-:W-:Y:S01]  /*0f60*/  IADD3 R24, P1, PT, R33, R48, RZ ;  /* 0x0000003021187210 */ /* 0x000fe20007f3e0ff */
[C---:B-1----:R-:W-:Y:S01]  /*0f70*/  IMAD R27, R50.reuse, 0x2, R35 ;  /* 0x00000002321b7824 */ /* 0x042fe200078e0223 */
[-C--:B------:R-:W-:Y:S01]  /*0f80*/  LEA.HI.X.SX32 R7, R25, R2.reuse, 0x1, P0 ;  /* 0x0000000219077211 */ /* 0x080fe200000f0eff */
[----:B------:R-:W5:Y:S01]  /*0f90*/  LDG.E.U8 R85, desc[UR32][R28.64] ;  /* 0x000000201c557981 */ /* 0x000f62000c1e1100 */
[----:B------:R-:W-:Y:S01]  /*0fa0*/  LEA.HI.X.SX32 R25, R33, R2, 0x1, P1 ;  /* 0x0000000221197211 */ /* 0x000fe200008f0eff */
[----:B------:R-:W-:Y:S02]  /*0fb0*/  IMAD R33, R50, 0x2, R27 ;  /* 0x0000000232217824 */ /* 0x000fe400078e021b */
[----:B------:R-:W5:Y:S01]  /*0fc0*/  LDG.E.U8 R87, desc[UR32][R6.64] ;  /* 0x0000002006577981 */ /* 0x000f62000c1e1100 */
[----:B0-----:R-:W-:-:S03]  /*0fd0*/  IADD3 R30, P0, PT, R35, R48, RZ ;  /* 0x00000030231e7210 */ /* 0x001fc60007f1e0ff */
[----:B------:R0:W5:Y:S01]  /*0fe0*/  LDG.E.U8 R36, desc[UR32][R24.64] ;  /* 0x0000002018247981 */ /* 0x000162000c1e1100 */
[----:B------:R-:W-:Y:S01]  /*0ff0*/  LEA.HI.X.SX32 R31, R35, R2, 0x1, P0 ;  /* 0x00000002231f7211 */ /* 0x000fe200000f0eff */
[----:B------:R-:W-:Y:S01]  /*1000*/  IMAD R35, R50, 0x2, R33 ;  /* 0x0000000232237824 */ /* 0x000fe200078e0221 */
[----:B------:R-:W-:-:S03]  /*1010*/  IADD3 R22, P0, PT, R27, R48, RZ ;  /* 0x000000301b167210 */ /* 0x000fc60007f1e0ff */
[C---:B------:R-:W-:Y:S01]  /*1020*/  IMAD R37, R50.reuse, 0x4, R35 ;  /* 0x0000000432257824 */ /* 0x040fe200078e0223 */
[----:B------:R-:W-:Y:S01]  /*1030*/  LEA.HI.X.SX32 R23, R27, R2, 0x1, P0 ;  /* 0x000000021b177211 */ /* 0x000fe200000f0eff */
[----:B------:R1:W5:Y:S01]  /*1040*/  LDG.E.U8 R89, desc[UR32][R30.64] ;  /* 0x000000201e597981 */ /* 0x000362000c1e1100 */
[-C--:B------:R-:W-:Y:S01]  /*1050*/  IADD3 R26, P0, PT, R33, R48.reuse, RZ ;  /* 0x00000030211a7210 */ /* 0x080fe20007f1e0ff */
[C---:B0-----:R-:W-:Y:S01]  /*1060*/  IMAD R25, R50.reuse, 0x2, R37 ;  /* 0x0000000232197824 */ /* 0x041fe200078e0225 */
[----:B------:R-:W-:Y:S01]  /*1070*/  IADD3 R28, P1, PT, R35, R48, RZ ;  /* 0x00000030231c7210 */ /* 0x000fe20007f3e0ff */
[----:B------:R0:W5:Y:S01]  /*1080*/  LDG.E.U8 R91, desc[UR32][R22.64] ;  /* 0x00000020165b7981 */ /* 0x000162000c1e1100 */
[----:B------:R-:W-:Y:S02]  /*1090*/  LEA.HI.X.SX32 R27, R33, R2, 0x1, P0 ;  /* 0x00000002211b7211 */ /* 0x000fe400000f0eff */
[----:B------:R-:W-:Y:S01]  /*10a0*/  IADD3 R6, P0, PT, R37, R48, RZ ;  /* 0x0000003025067210 */ /* 0x000fe20007f1e0ff */
[----:B-1----:R-:W-:-:S03]  /*10b0*/  IMAD R31, R50, 0x2, R25 ;  /* 0x00000002321f7824 */ /* 0x002fc600078e0219 */
[----:B------:R-:W-:Y:S01]  /*10c0*/  LEA.HI.X.SX32 R7, R37, R2, 0x1, P0 ;  /* 0x0000000225077211 */ /* 0x000fe200000f0eff */
[----:B------:R1:W5:Y:S01]  /*10d0*/  LDG.E.U8 R93, desc[UR32][R26.64] ;  /* 0x000000201a5d7981 */ /* 0x000362000c1e1100 */
[----:B------:R-:W-:Y:S01]  /*10e0*/  IADD3 R24, P0, PT, R25, R48, RZ ;  /* 0x0000003019187210 */ /* 0x000fe20007f1e0ff */
[C---:B------:R-:W-:Y:S01]  /*10f0*/  IMAD R33, R50.reuse, 0x2, R31 ;  /* 0x0000000232217824 */ /* 0x040fe200078e021f */
[-C--:B------:R-:W-:Y:S01]  /*1100*/  LEA.HI.X.SX32 R29, R35, R2.reuse, 0x1, P1 ;  /* 0x00000002231d7211 */ /* 0x080fe200008f0eff */
[----:B------:R-:W5:Y:S01]  /*1110*/  LDG.E.U8 R37, desc[UR32][R6.64] ;  /* 0x0000002006257981 */ /* 0x000f62000c1e1100 */
[----:B------:R-:W-:Y:S01]  /*1120*/  LEA.HI.X.SX32 R25, R25, R2, 0x1, P0 ;  /* 0x0000000219197211 */ /* 0x000fe200000f0eff */
[----:B------:R-:W-:Y:S01]  /*1130*/  IMAD R35, R50, 0x2, R33 ;  /* 0x0000000232237824 */ /* 0x000fe200078e0221 */
[-C--:B0-----:R-:W-:Y:S01]  /*1140*/  IADD3 R22, P0, PT, R31, R48.reuse, RZ ;  /* 0x000000301f167210 */ /* 0x081fe20007f1e0ff */
[----:B------:R0:W5:Y:S01]  /*1150*/  LDG.E.U8 R40, desc[UR32][R28.64] ;  /* 0x000000201c287981 */ /* 0x000162000c1e1100 */
[----:B------:R-:W-:-:S02]  /*1160*/  IADD3 R30, P1, PT, R33, R48, RZ ;  /* 0x00000030211e7210 */ /* 0x000fc40007f3e0ff */
[----:B------:R-:W-:Y:S01]  /*1170*/  LEA.HI.X.SX32 R23, R31, R2, 0x1, P0 ;  /* 0x000000021f177211 */ /* 0x000fe200000f0eff */
[----:B------:R2:W5:Y:S01]  /*1180*/  LDG.E.U8 R95, desc[UR32][R24.64] ;  /* 0x00000020185f7981 */ /* 0x000562000c1e1100 */
[----:B-1----:R-:W-:Y:S01]  /*1190*/  IADD3 R26, P0, PT, R35, R48, RZ ;  /* 0x00000030231a7210 */ /* 0x002fe20007f1e0ff */
[----:B0-----:R-:W-:-:S03]  /*11a0*/  IMAD R29, R50, 0x2, R35 ;  /* 0x00000002321d7824 */ /* 0x001fc600078e0223 */
[-C--:B------:R-:W-:Y:S01]  /*11b0*/  LEA.HI.X.SX32 R27, R35, R2.reuse, 0x1, P0 ;  /* 0x00000002231b7211 */ /* 0x080fe200000f0eff */
[----:B------:R0:W5:Y:S01]  /*11c0*/  LDG.E.U8 R42, desc[UR32][R22.64] ;  /* 0x00000020162a7981 */ /* 0x000162000c1e1100 */
[----:B------:R-:W-:Y:S01]  /*11d0*/  LEA.HI.X.SX32 R31, R33, R2, 0x1, P1 ;  /* 0x00000002211f7211 */ /* 0x000fe200008f0eff */
[C---:B------:R-:W-:Y:S01]  /*11e0*/  IMAD R33, R50.reuse, 0x2, R29 ;  /* 0x0000000232217824 */ /* 0x040fe200078e021d */
[C---:B------:R-:W-:Y:S01]  /*11f0*/  IADD3 R6, P0, PT, R29.reuse, R48, RZ ;  /* 0x000000301d067210 */ /* 0x040fe20007f1e0ff */
[----:B------:R-:W5:Y:S03]  /*1200*/  LDG.E.U8 R99, desc[UR32][R26.64] ;  /* 0x000000201a637981 */ /* 0x000f66000c1e1100 */
[----:B------:R-:W-:Y:S01]  /*1210*/  LEA.HI.X.SX32 R7, R29, R2, 0x1, P0 ;  /* 0x000000021d077211 */ /* 0x000fe200000f0eff */
[C---:B------:R-:W-:Y:S01]  /*1220*/  IMAD R29, R50.reuse, 0x4, R33 ;  /* 0x00000004321d7824 */ /* 0x040fe200078e0221 */
[C---:B--2---:R-:W-:Y:S01]  /*1230*/  IADD3 R24, P0, PT, R33.reuse, R48, RZ ;  /* 0x0000003021187210 */ /* 0x044fe20007f1e0ff */
[----:B------:R1:W5:Y:S02]  /*1240*/  LDG.E.U8 R97, desc[UR32][R30.64] ;  /* 0x000000201e617981 */ /* 0x000364000c1e1100 */
[C---:B------:R-:W-:Y:S01]  /*1250*/  IMAD R35, R50.reuse, 0x2, R29 ;  /* 0x0000000232237824 */ /* 0x040fe200078e021d */
[----:B------:R-:W-:Y:S01]  /*1260*/  LEA.HI.X.SX32 R25, R33, R2, 0x1, P0 ;  /* 0x0000000221197211 */ /* 0x000fe200000f0eff */
[----:B------:R-:W5:Y:S01]  /*1270*/  LDG.E.U8 R101, desc[UR32][R6.64] ;  /* 0x0000002006657981 */ /* 0x000f62000c1e1100 */
[-C--:B0-----:R-:W-:Y:S01]  /*1280*/  IADD3 R22, P0, PT, R29, R48.reuse, RZ ;  /* 0x000000301d167210 */ /* 0x081fe20007f1e0ff */
[----:B------:R-:W-:Y:S01]  /*1290*/  IMAD R33, R50, 0x2, R35 ;  /* 0x0000000232217824 */ /* 0x000fe200078e0223 */
[----:B------:R-:W-:Y:S01]  /*12a0*/  IADD3 R28, P1, PT, R35, R48, RZ ;  /* 0x00000030231c7210 */ /* 0x000fe20007f3e0ff */
[----:B------:R0:W5:Y:S01]  /*12b0*/  LDG.E.U8 R44, desc[UR32][R24.64] ;  /* 0x00000020182c7981 */ /* 0x000162000c1e1100 */
[----:B------:R-:W-:-:S02]  /*12c0*/  LEA.HI.X.SX32 R23, R29, R2, 0x1, P0 ;  /* 0x000000021d177211 */ /* 0x000fc400000f0eff */
[----:B-1----:R-:W-:Y:S02]  /*12d0*/  IADD3 R30, P0, PT, R33, R48, RZ ;  /* 0x00000030211e7210 */ /* 0x002fe40007f1e0ff */
[-C--:B------:R-:W-:Y:S01]  /*12e0*/  LEA.HI.X.SX32 R29, R35, R2.reuse, 0x1, P1 ;  /* 0x00000002231d7211 */ /* 0x080fe200008f0eff */
[----:B------:R1:W5:Y:S01]  /*12f0*/  LDG.E.U8 R103, desc[UR32][R22.64] ;  /* 0x0000002016677981 */ /* 0x000362000c1e1100 */
[----:B------:R-:W-:Y:S01]  /*1300*/  LEA.HI.X.SX32 R31, R33, R2, 0x1, P0 ;  /* 0x00000002211f7211 */ /* 0x000fe200000f0eff */
[C---:B------:R-:W-:Y:S01]  /*1310*/  IMAD R33, R50.reuse, 0x2, R33 ;  /* 0x0000000232217824 */ /* 0x040fe200078e0221 */
[----:B------:R-:W-:Y:S01]  /*1320*/  LEA.HI R8, R73, 0x4e, RZ, 0x1a ;  /* 0x0000004e49087811 */ /* 0x000fe200078fd0ff */
[----:B------:R2:W5:Y:S02]  /*1330*/  LDG.E.U8 R105, desc[UR32][R28.64] ;  /* 0x000000201c697981 */ /* 0x000564000c1e1100 */
[C---:B------:R-:W-:Y:S01]  /*1340*/  IMAD R27, R50.reuse, 0x2, R33 ;  /* 0x00000002321b7824 */ /* 0x040fe200078e0221 */
[----:B------:R-:W-:Y:S01]  /*1350*/  UIMAD UR4, UR8, UR4, URZ ;  /* 0x00000004080472a4 */ /* 0x000fe2000f8e02ff */
[----:B------:R3:W5:Y:S02]  /*1360*/  LDG.E.U8 R46, desc[UR32][R30.64] ;  /* 0x000000201e2e7981 */ /* 0x000764000c1e1100 */
[----:B------:R-:W-:Y:S01]  /*1370*/  IMAD R35, R50, 0x2, R27 ;  /* 0x0000000232237824 */ /* 0x000fe200078e021b */
[----:B0-----:R-:W-:Y:S01]  /*1380*/  IADD3 R24, P1, PT, R27, R48, RZ ;  /* 0x000000301b187210 */ /* 0x001fe20007f3e0ff */
[----:B-1----:R-:W-:Y:S01]  /*1390*/  IMAD R23, R8, R50, RZ ;  /* 0x0000003208177224 */ /* 0x002fe200078e02ff */
[----:B------:R-:W-:Y:S01]  /*13a0*/  IADD3 R6, P0, PT, R33, R48, RZ ;  /* 0x0000003021067210 */ /* 0x000fe20007f1e0ff */
[----:B--2---:R-:W-:Y:S01]  /*13b0*/  IMAD R29, R50, 0x2, R35 ;  /* 0x00000002321d7824 */ /* 0x004fe200078e0223 */
[----:B------:R-:W-:-:S02]  /*13c0*/  LEA.HI.X.SX32 R25, R27, R2, 0x1, P1 ;  /* 0x000000021b197211 */ /* 0x000fc400008f0eff */
[----:B------:R-:W-:Y:S01]  /*13d0*/  IADD3 R26, P1, PT, R35, R48, RZ ;  /* 0x00000030231a7210 */ /* 0x000fe20007f3e0ff */
[----:B---3--:R-:W-:Y:S01]  /*13e0*/  IMAD R31, R74, UR5, RZ ;  /* 0x000000054a1f7c24 */ /* 0x008fe2000f8e02ff */
[-C--:B------:R-:W-:Y:S02]  /*13f0*/  LEA.HI.X.SX32 R7, R33, R2.reuse, 0x1, P0 ;  /* 0x0000000221077211 */ /* 0x080fe400000f0eff */
[----:B------:R-:W-:Y:S02]  /*1400*/  LEA.HI.X.SX32 R27, R35, R2, 0x1, P1 ;  /* 0x00000002231b7211 */ /* 0x000fe400008f0eff */
[-C--:B------:R-:W-:Y:S02]  /*1410*/  IADD3 RZ, P0, PT, R23, R48.reuse, RZ ;  /* 0x0000003017ff7210 */ /* 0x080fe40007f1e0ff */
[C---:B------:R-:W-:Y:S02]  /*1420*/  LEA.HI R70, R73.reuse, 0x5e, RZ, 0x1a ;  /* 0x0000005e49467811 */ /* 0x040fe400078fd0ff */
[----:B------:R-:W-:Y:S01]  /*1430*/  LEA.HI R69, R73, 0x6e, RZ, 0x1a ;  /* 0x0000006e49457811 */ /* 0x000fe200078fd0ff */
[----:B------:R-:W-:Y:S01]  /*1440*/  USHF.R.S32.HI UR5, URZ, 0x1f, UR4 ;  /* 0x0000001fff057899 */ /* 0x000fe20008011404 */
[----:B------:R-:W-:Y:S01]  /*1450*/  IADD3 R28, P1, PT, R29, R48, RZ ;  /* 0x000000301d1c7210 */ /* 0x000fe20007f3e0ff */
[----:B------:R0:W5:Y:S01]  /*1460*/  LDG.E.U8 R33, desc[UR32][R6.64] ;  /* 0x0000002006217981 */ /* 0x000162000c1e1100 */
[-C--:B------:R-:W-:Y:S01]  /*1470*/  LEA.HI.X.SX32 R23, R23, R2.reuse, 0x1, P0 ;  /* 0x0000000217177211 */ /* 0x080fe200000f0eff */
[----:B------:R-:W-:Y:S01]  /*1480*/  IMAD R111, R70, UR7, RZ ;  /* 0x00000007466f7c24 */ /* 0x000fe2000f8e02ff */
[----:B------:R-:W-:Y:S01]  /*1490*/  LEA.HI.X.SX32 R29, R29, R2, 0x1, P1 ;  /* 0x000000021d1d7211 */ /* 0x000fe200008f0eff */
[----:B------:R1:W5:Y:S01]  /*14a0*/  LDG.E.U8 R107, desc[UR32][R26.64] ;  /* 0x000000201a6b7981 */ /* 0x000362000c1e1100 */
[----:B------:R-:W-:-:S02]  /*14b0*/  LEA.HI R71, R73, 0x4e, RZ, 0x1a ;  /* 0x0000004e49477811 */ /* 0x000fc400078fd0ff */
[----:B------:R-:W-:Y:S01]  /*14c0*/  IADD3 R108, P1, P0, R31, UR4, R108 ;  /* 0x000000041f6c7c10 */ /* 0x000fe2000f83e06c */
[----:B------:R2:W5:Y:S01]  /*14d0*/  LDG.E.U8 R35, desc[UR32][R24.64] ;  /* 0x0000002018237981 */ /* 0x000562000c1e1100 */
[----:B------:R-:W-:Y:S01]  /*14e0*/  SHF.R.S32.HI R2, RZ, 0x1f, R31 ;  /* 0x0000001fff027819 */ /* 0x000fe2000001141f */
[----:B0-----:R-:W-:Y:S01]  /*14f0*/  IMAD R7, R72, UR7, RZ ;  /* 0x0000000748077c24 */ /* 0x001fe2000f8e02ff */
[----:B------:R-:W0:Y:S01]  /*1500*/  LDCU UR4, c[0x0][0x3c8] ;  /* 0x00007900ff0477ac */ /* 0x000e220008000800 */
[----:B------:R-:W-:Y:S01]  /*1510*/  SHF.R.U32.HI R8, RZ, 0x5, R73 ;  /* 0x00000005ff087819 */ /* 0x000fe20000011649 */
[----:B------:R3:W5:Y:S01]  /*1520*/  LDG.E.U8 R28, desc[UR32][R28.64] ;  /* 0x000000201c1c7981 */ /* 0x000762000c1e1100 */
[----:B-1----:R-:W-:Y:S01]  /*1530*/  IMAD R27, R69, UR7, RZ ;  /* 0x00000007451b7c24 */ /* 0x002fe2000f8e02ff */
[----:B------:R-:W-:Y:S02]  /*1540*/  IADD3.X R2, PT, PT, R2, UR5, R109, P1, P0 ;  /* 0x0000000502027c10 */ /* 0x000fe40008fe046d */
[-C--:B------:R-:W-:Y:S01]  /*1550*/  IADD3 R30, P0, PT, R7, R108.reuse, RZ ;  /* 0x0000006c071e7210 */ /* 0x080fe20007f1e0ff */
[----:B--2---:R-:W-:Y:S01]  /*1560*/  IMAD R25, R71, UR7, RZ ;  /* 0x0000000747197c24 */ /* 0x004fe2000f8e02ff */
[----:B------:R-:W-:-:S02]  /*1570*/  IADD3 R24, P2, PT, R111, R108, RZ ;  /* 0x0000006c6f187210 */ /* 0x000fc40007f5e0ff */
[----:B------:R-:W-:Y:S01]  /*1580*/  IADD3 R26, P1, PT, R27, R108, RZ ;  /* 0x0000006c1b1a7210 */ /* 0x000fe20007f3e0ff */
[----:B------:R-:W-:Y:S01]  /*1590*/  IMAD.IADD R22, R25, 0x1, R108 ;  /* 0x0000000119167824 */ /* 0x000fe200078e026c */
[-C--:B------:R-:W-:Y:S02]  /*15a0*/  LEA.HI.X.SX32 R31, R7, R2.reuse, 0x1, P0 ;  /* 0x00000002071f7211 */ /* 0x080fe400000f0eff */
[-C--:B------:R-:W-:Y:S01]  /*15b0*/  LEA.HI.X.SX32 R25, R111, R2.reuse, 0x1, P2 ;  /* 0x000000026f197211 */ /* 0x080fe200010f0eff */
[----:B------:R-:W3:Y:S01]  /*15c0*/  LDC.64 R6, c[0x0][0x3c0] ;  /* 0x0000f000ff067b82 */ /* 0x000ee20000000a00 */
[----:B------:R-:W-:Y:S01]  /*15d0*/  LEA.HI.X.SX32 R27, R27, R2, 0x1, P1 ;  /* 0x000000021b1b7211 */ /* 0x000fe200008f0eff */
[----:B------:R1:W5:Y:S04]  /*15e0*/  LDG.E.U8 R23, desc[UR32][R22.64] ;  /* 0x0000002016177981 */ /* 0x000368000c1e1100 */
[----:B------:R1:W5:Y:S04]  /*15f0*/  LDG.E.U8 R31, desc[UR32][R30.64] ;  /* 0x000000201e1f7981 */ /* 0x000368000c1e1100 */
[----:B------:R1:W5:Y:S04]  /*1600*/  LDG.E.U8 R25, desc[UR32][R24.64] ;  /* 0x0000002018197981 */ /* 0x000368000c1e1100 */
[----:B------:R1:W5:Y:S01]  /*1610*/  LDG.E.U8 R27, desc[UR32][R26.64] ;  /* 0x000000201a1b7981 */ /* 0x000362000c1e1100 */
[----:B------:R-:W-:-:S02]  /*1620*/  LOP3.LUT R2, R73, 0x7f, RZ, 0xc0, !PT ;  /* 0x0000007f49027812 */ /* 0x000fc400078ec0ff */
[----:B------:R-:W-:Y:S02]  /*1630*/  R2UR UR15, R8 ;  /* 0x00000000080f72ca */ /* 0x000fe400000e0000 */
[----:B------:R-:W-:Y:S01]  /*1640*/  R2UR UR37, R38 ;  /* 0x00000000262572ca */ /* 0x000fe200000e0000 */
[----:B0-----:R-:W-:Y:S02]  /*1650*/  IMAD R2, R2, UR4, RZ ;  /* 0x0000000402027c24 */ /* 0x001fe4000f8e02ff */
[----:B---3--:R-:W-:-:S03]  /*1660*/  IMAD R29, R6, UR8, RZ ;  /* 0x00000008061d7c24 */ /* 0x008fc6000f8e02ff */
[----:B------:R-:W-:Y:S02]  /*1670*/  SHF.R.S32.HI R6, RZ, 0x1f, R2 ;  /* 0x0000001fff067819 */ /* 0x000fe40000011402 */
[--C-:B----4-:R-:W-:Y:S02]  /*1680*/  IADD3 R222, P0, P1, R2, R222, R29.reuse ;  /* 0x000000de02de7210 */ /* 0x110fe4000791e01d */
[----:B------:R-:W-:Y:S02]  /*1690*/  SHF.R.S32.HI R2, RZ, 0x1f, R29 ;  /* 0x0000001fff027819 */ /* 0x000fe4000001141d */
[----:B------:R-:W-:Y:S02]  /*16a0*/  LOP3.LUT R68, R73, 0x7f, RZ, 0xc0, !PT ;  /* 0x0000007f49447812 */ /* 0x000fe400078ec0ff */
[----:B------:R-:W-:Y:S01]  /*16b0*/  IADD3.X R223, PT, PT, R6, R223, R2, P0, P1 ;  /* 0x000000df06df7210 */ /* 0x000fe200007e2402 */
[----:B-1----:R-:W-:Y:S06]  /*16c0*/  BRA.U UP1, `(.L_x_5) ;  /* 0x0000000101187547 */ /* 0x002fec000b800000 */
[----:B------:R-:W-:Y:S01]  /*16d0*/  ELECT P0, URZ, PT ;  /* 0x0000000000ff782f */ /* 0x000fe20003800000 */
[----:B------:R-:W-:Y:S01]  /*16e0*/  IMAD.MOV.U32 R2, RZ, RZ, 0x1 ;  /* 0x00000001ff027424 */ /* 0x000fe200078e00ff */
[----:B------:R-:W-:Y:S01]  /*16f0*/  UMOV UR4, 0x40 ;  /* 0x0000004000047882 */ /* 0x000fe20000000000 */
[----:B------:R-:W-:Y:S01]  /*1700*/  UVIRTCOUNT.DEALLOC.SMPOOL 0x80 ;  /* 0x000000800000784c */ /* 0x000fe20000000000 */
[----:B------:R-:W-:-:S09]  /*1710*/  ULEA UR4, UR6, UR4, 0x18 ;  /* 0x0000000406047291 */ /* 0x000fd2000f8ec0ff */
[----:B------:R0:W-:Y:S03]  /*1720*/  @P0 STS.U8 [UR4], R2 ;  /* 0x00000002ff000988 */ /* 0x0001e60008000004 */
.L_x_5:
[----:B-----5:R1:W-:Y:S01]  /*1730*/  STS.U8 [R68+UR9+0x1200], R81 ;  /* 0x0012005144007988 */ /* 0x0203e20008000009 */
[C---:B------:R-:W-:Y:S01]  /*1740*/  LOP3.LUT R82, R68.reuse, 0x10, RZ, 0x3c, !PT ;  /* 0x0000001044527812 */ /* 0x040fe200078e3cff */
[----:B------:R-:W-:Y:S01]  /*1750*/  USHF.L.U32 UR4, UR15, 0x15, URZ ;  /* 0x000000150f047899 */ /* 0x000fe200080006ff */
[C---:B------:R-:W-:Y:S01]  /*1760*/  LOP3.LUT R80, R68.reuse, 0x30, RZ, 0x3c, !PT ;  /* 0x0000003044507812 */ /* 0x040fe200078e3cff */
[----:B------:R2:W-:Y:S01]  /*1770*/  STS.U8 [R68+UR9], R3 ;  /* 0x0000000344007988 */ /* 0x0005e20008000009 */
[----:B------:R-:W-:Y:S01]  /*1780*/  LOP3.LUT P6, RZ, R73, 0x7f, RZ, 0xc0, !PT ;  /* 0x0000007f49ff7812 */ /* 0x000fe200078cc0ff */
[----:B------:R-:W-:Y:S02]  /*1790*/  ULOP3.LUT UR4, UR4, 0x600000, URZ, 0xc0, !UPT ;  /* 0x0060000004047892 */ /* 0x000fe4000f8ec0ff */
[----:B------:R-:W-:Y:S01]  /*17a0*/  STS.U8 [R68+UR9+0x200], R19 ;  /* 0x0002001344007988 */ /* 0x000fe20008000009 */
[----:B------:R-:W-:Y:S01]  /*17b0*/  UMOV UR6, 0x1 ;  /* 0x0000000100067882 */ /* 0x000fe20000000000 */
[----:B-1----:R-:W-:Y:S01]  /*17c0*/  LOP3.LUT R81, R68, 0x20, RZ, 0x3c, !PT ;  /* 0x0000002044517812 */ /* 0x002fe200078e3cff */
[----:B------:R-:W-:Y:S01]  /*17d0*/  UIADD3 UR11, UPT, UPT, UR37, UR4, URZ ;  /* 0x00000004250b7290 */ /* 0x000fe2000fffe0ff */
[----:B------:R-:W-:Y:S01]  /*17e0*/  STS.U8 [R68+UR9+0x400], R39 ;  /* 0x0004002744007988 */ /* 0x000fe20008000009 */
[----:B------:R-:W-:Y:S01]  /*17f0*/  UIADD3 UR38, UPT, UPT, UR10, 0x40, URZ ;  /* 0x000000400a267890 */ /* 0x000fe2000fffe0ff */
[----:B--2---:R-:W-:-:S02]  /*1800*/  IMAD.SHL.U32 R3, R7, 0x8, RZ ;  /* 0x0000000807037824 */ /* 0x004fc400078e00ff */
[----:B------:R-:W-:Y:S02]  /*1810*/  STS.U8 [R68+UR9+0x600], R45 ;  /* 0x0006002d44007988 */ /* 0x000fe40008000009 */
[----:B------:R-:W-:Y:S01]  /*1820*/  VOTEU.ALL UP2, P6 ;  /* 0x0000000000ff7886 */ /* 0x000fe20003040000 */
[C---:B------:R-:W-:Y:S01]  /*1830*/  IADD3 R206, P1, PT, R3.reuse, R222, RZ ;  /* 0x000000de03ce7210 */ /* 0x040fe20007f3e0ff */
[----:B------:R-:W-:Y:S01]  /*1840*/  STS.U8 [R68+UR9+0x800], R49 ;  /* 0x0008003144007988 */ /* 0x000fe20008000009 */
[----:B------:R-:W-:Y:S01]  /*1850*/  VOTEU.ALL UP0, P6 ;  /* 0x0000000000ff7886 */ /* 0x000fe20003000000 */
[----:B------:R-:W-:Y:S02]  /*1860*/  ISETP.LT.AND P0, PT, RZ, UR38, PT ;  /* 0x00000026ff007c0c */ /* 0x000fe4000bf01270 */
[----:B------:R-:W-:Y:S04]  /*1870*/  STS.U8 [R68+UR9+0xa00], R55 ;  /* 0x000a003744007988 */ /* 0x000fe80008000009 */
[----:B------:R-:W-:Y:S04]  /*1880*/  STS.U8 [R68+UR9+0xc00], R59 ;  /* 0x000c003b44007988 */ /* 0x000fe80008000009 */
[----:B------:R-:W-:Y:S04]  /*1890*/  STS.U8 [R68+UR9+0xe00], R65 ;  /* 0x000e004144007988 */ /* 0x000fe80008000009 */
[----:B------:R-:W-:Y:S04]  /*18a0*/  STS.U8 [R68+UR9+0x1000], R75 ;  /* 0x0010004b44007988 */ /* 0x000fe80008000009 */
[----:B------:R1:W-:Y:S04]  /*18b0*/  STS.U8 [R68+UR9+0x1400], R85 ;  /* 0x0014005544007988 */ /* 0x0003e80008000009 */
[----:B------:R-:W-:Y:S04]  /*18c0*/  STS.U8 [R68+UR9+0x1600], R91 ;  /* 0x0016005b44007988 */ /* 0x000fe80008000009 */
[----:B------:R-:W-:Y:S04]  /*18d0*/  STS.U8 [R68+UR9+0x1800], R37 ;  /* 0x0018002544007988 */ /* 0x000fe80008000009 */
[----:B------:R-:W-:Y:S04]  /*18e0*/  STS.U8 [R68+UR9+0x1a00], R99 ;  /* 0x001a006344007988 */ /* 0x000fe80008000009 */
[----:B------:R-:W-:Y:S04]  /*18f0*/  STS.U8 [R68+UR9+0x1c00], R103 ;  /* 0x001c006744007988 */ /* 0x000fe80008000009 */
[----:B------:R-:W-:Y:S01]  /*1900*/  STS.U8 [R68+UR9+0x1e00], R35 ;  /* 0x001e002344007988 */ /* 0x000fe20008000009 */
[----:B------:R-:W-:Y:S01]  /*1910*/  LEA.HI.X.SX32 R207, R3, R223, 0x1, P1 ;  /* 0x000000df03cf7211 */ /* 0x000fe200008f0eff */
[----:B-1----:R-:W1:Y:S01]  /*1920*/  LDC.64 R84, c[0x0][0x390] ;  /* 0x0000e400ff547b82 */ /* 0x002e620000000a00 */
[----:B------:R-:W-:-:S04]  /*1930*/  @!UP2 UIADD3 UR4, UPT, UPT, -UR6, 0x100000, URZ ;  /* 0x001000000604a890 */ /* 0x000fc8000fffe1ff */
[----:B------:R-:W-:Y:S02]  /*1940*/  @!UP2 USHF.L.U32 UR5, UR4, 0xb, URZ ;  /* 0x0000000b0405a899 */ /* 0x000fe400080006ff */
[----:B------:R-:W-:Y:S01]  /*1950*/  @!UP2 USHF.L.U32 UR4, UR4, 0x1, URZ ;  /* 0x000000010404a899 */ /* 0x000fe200080006ff */
[----:B------:R2:W-:Y:S04]  /*1960*/  STS.U8 [R82+UR9+0x80], R5 ;  /* 0x0000800552007988 */ /* 0x0005e80008000009 */
[----:B------:R-:W-:Y:S04]  /*1970*/  STS.U8 [R82+UR9+0x280], R21 ;  /* 0x0002801552007988 */ /* 0x000fe80008000009 */
[----:B------:R-:W-:Y:S01]  /*1980*/  STS.U8 [R82+UR9+0x480], R41 ;  /* 0x0004802952007988 */ /* 0x000fe20008000009 */
[----:B--2---:R-:W-:-:S03]  /*1990*/  IMAD.SHL.U32 R5, R7, 0x10, RZ ;  /* 0x0000001007057824 */ /* 0x004fc600078e00ff */
[----:B------:R-:W-:Y:S04]  /*19a0*/  STS.U8 [R82+UR9+0x680], R47 ;  /* 0x0006802f52007988 */ /* 0x000fe80008000009 */
        /* <DEDUP_REMOVED lines=28> */
[----:B------:R2:W-:Y:S01]  /*1b70*/  STS.U8 [R80+UR9+0x180], R9 ;  /* 0x0001800950007988 */ /* 0x0005e20008000009 */
[----:B------:R-:W-:Y:S01]  /*1b80*/  IADD3 R190, P2, PT, R5, R222, RZ ;  /* 0x000000de05be7210 */ /* 0x000fe20007f5e0ff */
[----:B------:R-:W-:-:S02]  /*1b90*/  IMAD R3, R7, 0x9, RZ ;  /* 0x0000000907037824 */ /* 0x000fc400078e02ff */
[----:B------:R3:W-:Y:S01]  /*1ba0*/  STS.U8 [R80+UR9+0x380], R11 ;  /* 0x0003800b50007988 */ /* 0x0007e20008000009 */
[----:B------:R-:W-:Y:S01]  /*1bb0*/  STTM.16dp32bit_t0_t15.x64 tmem[UR11], RZ ;  /* 0x000000ff000079ed */ /* 0x000fe20008b0000b */
[----:B------:R-:W-:Y:S02]  /*1bc0*/  STTM.16dp32bit_t16_t31.x64 tmem[UR11+0x40], RZ ;  /* 0x000040ff000079ed */ /* 0x000fe40008b2000b */
[----:B------:R-:W-:Y:S01]  /*1bd0*/  STS.U8 [R80+UR9+0x580], R43 ;  /* 0x0005802b50007988 */ /* 0x000fe20008000009 */
[----:B--2---:R-:W-:Y:S01]  /*1be0*/  IMAD R9, R7, 0x18, RZ ;  /* 0x0000001807097824 */ /* 0x004fe200078e02ff */
[-C--:B------:R-:W-:Y:S01]  /*1bf0*/  LEA.HI.X.SX32 R191, R5, R223.reuse, 0x1, P2 ;  /* 0x000000df05bf7211 */ /* 0x080fe200010f0eff */
[----:B------:R-:W2:Y:S01]  /*1c00*/  LDC R28, c[0x0][0x3d8] ;  /* 0x0000f600ff1c7b82 */ /* 0x000ea20000000800 */
[----:B------:R-:W-:Y:S01]  /*1c10*/  STS.U8 [R80+UR9+0x780], R13 ;  /* 0x0007800d50007988 */ /* 0x000fe20008000009 */
[----:B---3--:R-:W-:Y:S02]  /*1c20*/  PRMT R11, RZ, 0x7610, R11 ;  /* 0x00007610ff0b7816 */ /* 0x008fe4000000000b */
[----:B------:R-:W-:Y:S01]  /*1c30*/  IADD3 R166, P1, PT, R9, R222, RZ ;  /* 0x000000de09a67210 */ /* 0x000fe20007f3e0ff */
[----:B------:R-:W-:Y:S01]  /*1c40*/  IMAD R5, R7, 0x11, RZ ;  /* 0x0000001107057824 */ /* 0x000fe200078e02ff */
[----:B------:R-:W-:Y:S02]  /*1c50*/  STS.U8 [R80+UR9+0x980], R53 ;  /* 0x0009803550007988 */ /* 0x000fe40008000009 */
[----:B------:R-:W-:-:S02]  /*1c60*/  LEA.HI.X.SX32 R167, R9, R223, 0x1, P1 ;  /* 0x000000df09a77211 */ /* 0x000fc400008f0eff */
[----:B------:R-:W-:Y:S01]  /*1c70*/  IADD3 R220, P1, PT, R222, R7, RZ ;  /* 0x00000007dedc7210 */ /* 0x000fe20007f3e0ff */
[----:B------:R-:W-:Y:S01]  /*1c80*/  IMAD R9, R7, 0x19, RZ ;  /* 0x0000001907097824 */ /* 0x000fe200078e02ff */
[-C--:B------:R-:W-:Y:S01]  /*1c90*/  IADD3 R204, P2, PT, R3, R222.reuse, RZ ;  /* 0x000000de03cc7210 */ /* 0x080fe20007f5e0ff */
[----:B------:R-:W-:Y:S01]  /*1ca0*/  STS.U8 [R80+UR9+0xb80], R15 ;  /* 0x000b800f50007988 */ /* 0x000fe20008000009 */
[-C--:B------:R-:W-:Y:S02]  /*1cb0*/  LEA.HI.X.SX32 R221, R7, R223.reuse, 0x1, P1 ;  /* 0x000000df07dd7211 */ /* 0x080fe400008f0eff */
[-C--:B------:R-:W-:Y:S01]  /*1cc0*/  IADD3 R182, P1, PT, R5, R222.reuse, RZ ;  /* 0x000000de05b67210 */ /* 0x080fe20007f3e0ff */
[----:B------:R-:W-:Y:S01]  /*1cd0*/  STS.U8 [R80+UR9+0xd80], R63 ;  /* 0x000d803f50007988 */ /* 0x000fe20008000009 */
[-C--:B------:R-:W-:Y:S01]  /*1ce0*/  LEA.HI.X.SX32 R205, R3, R223.reuse, 0x1, P2 ;  /* 0x000000df03cd7211 */ /* 0x080fe200010f0eff */
[----:B------:R-:W-:Y:S01]  /*1cf0*/  IMAD.SHL.U32 R3, R7, 0x2, RZ ;  /* 0x0000000207037824 */ /* 0x000fe200078e00ff */
[----:B------:R-:W-:Y:S01]  /*1d00*/  LEA.HI.X.SX32 R183, R5, R223, 0x1, P1 ;  /* 0x000000df05b77211 */ /* 0x000fe200008f0eff */
[----:B------:R-:W-:Y:S01]  /*1d10*/  IMAD R5, R7, 0xa, RZ ;  /* 0x0000000a07057824 */ /* 0x000fe200078e02ff */
[-C--:B------:R-:W-:Y:S01]  /*1d20*/  IADD3 R164, P2, PT, R9, R222.reuse, RZ ;  /* 0x000000de09a47210 */ /* 0x080fe20007f5e0ff */
[----:B------:R-:W-:Y:S01]  /*1d30*/  STS.U8 [R80+UR9+0xf80], R17 ;  /* 0x000f801150007988 */ /* 0x000fe20008000009 */
[----:B------:R-:W-:-:S02]  /*1d40*/  IADD3 R218, P1, PT, R3, R222, RZ ;  /* 0x000000de03da7210 */ /* 0x000fc40007f3e0ff */
[-C--:B------:R-:W-:Y:S01]  /*1d50*/  LEA.HI.X.SX32 R165, R9, R223.reuse, 0x1, P2 ;  /* 0x000000df09a57211 */ /* 0x080fe200010f0eff */
[----:B------:R-:W-:Y:S01]  /*1d60*/  STS.U8 [R80+UR9+0x1180], R79 ;  /* 0x0011804f50007988 */ /* 0x000fe20008000009 */
[-C--:B------:R-:W-:Y:S02]  /*1d70*/  IADD3 R202, P2, PT, R5, R222.reuse, RZ ;  /* 0x000000de05ca7210 */ /* 0x080fe40007f5e0ff */
[-C--:B------:R-:W-:Y:S01]  /*1d80*/  LEA.HI.X.SX32 R219, R3, R223.reuse, 0x1, P1 ;  /* 0x000000df03db7211 */ /* 0x080fe200008f0eff */
[----:B------:R-:W-:Y:S01]  /*1d90*/  IMAD R3, R7, 0x12, RZ ;  /* 0x0000001207037824 */ /* 0x000fe200078e02ff */
[----:B------:R-:W-:Y:S01]  /*1da0*/  LEA.HI.X.SX32 R203, R5, R223, 0x1, P2 ;  /* 0x000000df05cb7211 */ /* 0x000fe200010f0eff */
[----:B------:R-:W-:Y:S01]  /*1db0*/  IMAD R5, R7, 0x1a, RZ ;  /* 0x0000001a07057824 */ /* 0x000fe200078e02ff */
[----:B------:R-:W-:Y:S02]  /*1dc0*/  STS.U8 [R80+UR9+0x1580], R89 ;  /* 0x0015805950007988 */ /* 0x000fe40008000009 */
[----:B------:R-:W-:-:S02]  /*1dd0*/  IADD3 R180, P1, PT, R3, R222, RZ ;  /* 0x000000de03b47210 */ /* 0x000fc40007f3e0ff */
[-C--:B------:R-:W-:Y:S01]  /*1de0*/  IADD3 R162, P2, PT, R5, R222.reuse, RZ ;  /* 0x000000de05a27210 */ /* 0x080fe20007f5e0ff */
[----:B------:R-:W-:Y:S01]  /*1df0*/  STS.U8 [R80+UR9+0x1980], R97 ;  /* 0x0019806150007988 */ /* 0x000fe20008000009 */
[-C--:B------:R-:W-:Y:S01]  /*1e00*/  LEA.HI.X.SX32 R181, R3, R223.reuse, 0x1, P1 ;  /* 0x000000df03b57211 */ /* 0x080fe200008f0eff */
[----:B------:R-:W-:Y:S01]  /*1e10*/  IMAD R3, R7, 0x3, RZ ;  /* 0x0000000307037824 */ /* 0x000fe200078e02ff */
[-C--:B------:R-:W-:Y:S01]  /*1e20*/  LEA.HI.X.SX32 R163, R5, R223.reuse, 0x1, P2 ;  /* 0x000000df05a37211 */ /* 0x080fe200010f0eff */
[----:B------:R-:W-:Y:S01]  /*1e30*/  IMAD R5, R7, 0xb, RZ ;  /* 0x0000000b07057824 */ /* 0x000fe200078e02ff */
[----:B------:R-:W-:Y:S02]  /*1e40*/  STS.U8 [R80+UR9+0x1d80], R33 ;  /* 0x001d802150007988 */ /* 0x000fe40008000009 */
[-C--:B------:R-:W-:Y:S02]  /*1e50*/  IADD3 R216, P1, PT, R3, R222.reuse, RZ ;  /* 0x000000de03d87210 */ /* 0x080fe40007f3e0ff */
[-C--:B------:R-:W-:Y:S01]  /*1e60*/  IADD3 R200, P2, PT, R5, R222.reuse, RZ ;  /* 0x000000de05c87210 */ /* 0x080fe20007f5e0ff */
[----:B------:R-:W-:Y:S01]  /*1e70*/  STS.U8 [R80+UR9+0x1f80], R31 ;  /* 0x001f801f50007988 */ /* 0x000fe20008000009 */
        /* <DEDUP_REMOVED lines=9> */
[----:B------:R-:W-:Y:S01]  /*1f10*/  IMAD.SHL.U32 R3, R7, 0x4, RZ ;  /* 0x0000000407037824 */ /* 0x000fe200078e00ff */
[-C--:B------:R-:W-:Y:S01]  /*1f20*/  LEA.HI.X.SX32 R161, R5, R223.reuse, 0x1, P2 ;  /* 0x000000df05a17211 */ /* 0x080fe200010f0eff */
[----:B------:R-:W-:Y:S01]  /*1f30*/  IMAD R5, R7, 0xc, RZ ;  /* 0x0000000c07057824 */ /* 0x000fe200078e02ff */
[----:B------:R3:W-:Y:S02]  /*1f40*/  STS.U8 [R80+UR9+0x1b80], R27 ;  /* 0x001b801b50007988 */ /* 0x0007e40008000009 */
[-C--:B------:R-:W-:Y:S02]  /*1f50*/  IADD3 R214, P1, PT, R3, R222.reuse, RZ ;  /* 0x000000de03d67210 */ /* 0x080fe40007f3e0ff */
[-C--:B------:R-:W-:Y:S01]  /*1f60*/  IADD3 R198, P2, PT, R5, R222.reuse, RZ ;  /* 0x000000de05c67210 */ /* 0x080fe20007f5e0ff */
[----:B------:R-:W4:Y:S01]  /*1f70*/  FENCE.VIEW.ASYNC.T ;  /* 0x00000000000073c6 */ /* 0x000f220000000200 */
[-C--:B------:R-:W-:Y:S01]  /*1f80*/  LEA.HI.X.SX32 R215, R3, R223.reuse, 0x1, P1 ;  /* 0x000000df03d77211 */ /* 0x080fe200008f0eff */
[----:B------:R-:W-:Y:S01]  /*1f90*/  IMAD R3, R7, 0x14, RZ ;  /* 0x0000001407037824 */ /* 0x000fe200078e02ff */
[----:B------:R-:W-:Y:S01]  /*1fa0*/  LEA.HI.X.SX32 R199, R5, R223, 0x1, P2 ;  /* 0x000000df05c77211 */ /* 0x000fe200010f0eff */
[----:B------:R-:W-:Y:S01]  /*1fb0*/  IMAD R5, R7, 0x1c, RZ ;  /* 0x0000001c07057824 */ /* 0x000fe200078e02ff */
[----:B----4-:R-:W-:Y:S02]  /*1fc0*/  BAR.SYNC.DEFER_BLOCKING 0x0 ;  /* 0x0000000000007b1d */ /* 0x010fe40000010000 */
[----:B------:R-:W-:-:S02]  /*1fd0*/  IADD3 R176, P1, PT, R3, R222, RZ ;  /* 0x000000de03b07210 */ /* 0x000fc40007f3e0ff */
[----:B------:R-:W-:Y:S02]  /*1fe0*/  IADD3 R158, P2, PT, R5, R222, RZ ;  /* 0x000000de059e7210 */ /* 0x000fe40007f5e0ff */
[-C--:B------:R-:W-:Y:S01]  /*1ff0*/  LEA.HI.X.SX32 R177, R3, R223.reuse, 0x1, P1 ;  /* 0x000000df03b17211 */ /* 0x080fe200008f0eff */
[----:B------:R-:W-:Y:S01]  /*2000*/  IMAD R3, R7, 0x5, RZ ;  /* 0x0000000507037824 */ /* 0x000fe200078e02ff */
[----:B------:R-:W-:Y:S01]  /*2010*/  LEA.HI.X.SX32 R159, R5, R223, 0x1, P2 ;  /* 0x000000df059f7211 */ /* 0x000fe200010f0eff */
[----:B------:R-:W-:-:S03]  /*2020*/  IMAD R5, R7, 0xd, RZ ;  /* 0x0000000d07057824 */ /* 0x000fc600078e02ff */
[-C--:B------:R-:W-:Y:S02]  /*2030*/  IADD3 R212, P1, PT, R3, R222.reuse, RZ ;  /* 0x000000de03d47210 */ /* 0x080fe40007f3e0ff */
[----:B------:R-:W-:Y:S02]  /*2040*/  IADD3 R196, P2, PT, R5, R222, RZ ;  /* 0x000000de05c47210 */ /* 0x000fe40007f5e0ff */
[-C--:B------:R-:W-:Y:S01]  /*2050*/  LEA.HI.X.SX32 R213, R3, R223.reuse, 0x1, P1 ;  /* 0x000000df03d57211 */ /* 0x080fe200008f0eff */
[----:B------:R-:W-:Y:S01]  /*2060*/  IMAD R3, R7, 0x15, RZ ;  /* 0x0000001507037824 */ /* 0x000fe200078e02ff */
[----:B------:R-:W-:Y:S01]  /*2070*/  LEA.HI.X.SX32 R197, R5, R223, 0x1, P2 ;  /* 0x000000df05c57211 */ /* 0x000fe200010f0eff */
[----:B------:R-:W-:-:S03]  /*2080*/  IMAD R5, R7, 0x1d, RZ ;  /* 0x0000001d07057824 */ /* 0x000fc600078e02ff */
[-C--:B------:R-:W-:Y:S01]  /*2090*/  IADD3 R174, P1, PT, R3, R222.reuse, RZ ;  /* 0x000000de03ae7210 */ /* 0x080fe20007f3e0ff */
[----:B------:R-:W4:Y:S02]  /*20a0*/  FENCE.VIEW.ASYNC.S ;  /* 0x00000000000073c6 */ /* 0x000f240000000000 */
[----:B----4-:R4:W0:Y:S01]  /*20b0*/  @!UP0 SYNCS.EXCH.64 URZ, [UR9+0x5800], UR4 ;  /* 0x0058000409ff85b2 */ /* 0x0108220008000100 */
[-C--:B------:R-:W-:Y:S01]  /*20c0*/  IADD3 R156, P2, PT, R5, R222.reuse, RZ ;  /* 0x000000de059c7210 */ /* 0x080fe20007f5e0ff */
[----:B0-----:R-:W-:Y:S01]  /*20d0*/  BAR.SYNC.DEFER_BLOCKING 0x0 ;  /* 0x0000000000007b1d */ /* 0x001fe20000010000 */
[-C--:B------:R-:W-:Y:S01]  /*20e0*/  LEA.HI.X.SX32 R175, R3, R223.reuse, 0x1, P1 ;  /* 0x000000df03af7211 */ /* 0x080fe200008f0eff */
[----:B------:R-:W-:Y:S01]  /*20f0*/  IMAD R3, R7, 0x6, RZ ;  /* 0x0000000607037824 */ /* 0x000fe200078e02ff */
[----:B------:R-:W-:Y:S01]  /*2100*/  LEA.HI.X.SX32 R157, R5, R223, 0x1, P2 ;  /* 0x000000df059d7211 */ /* 0x000fe200010f0eff */
[C---:B------:R-:W-:Y:S02]  /*2110*/  IMAD R5, R7.reuse, 0xe, RZ ;  /* 0x0000000e07057824 */ /* 0x040fe400078e02ff */
[----:B------:R-:W-:Y:S01]  /*2120*/  IMAD R9, R7, 0x16, RZ ;  /* 0x0000001607097824 */ /* 0x000fe200078e02ff */
[----:B------:R-:W-:-:S02]  /*2130*/  IADD3 R210, P1, PT, R3, R222, RZ ;  /* 0x000000de03d27210 */ /* 0x000fc40007f3e0ff */
[-C--:B------:R-:W-:Y:S01]  /*2140*/  IADD3 R194, P2, PT, R5, R222.reuse, RZ ;  /* 0x000000de05c27210 */ /* 0x080fe20007f5e0ff */
[----:B----4-:R-:W0:Y:S01]  /*2150*/  LDCU.64 UR4, c[0x0][0x3d0] ;  /* 0x00007a00ff0477ac */ /* 0x010e220008000a00 */
[-C--:B------:R-:W-:Y:S01]  /*2160*/  LEA.HI.X.SX32 R211, R3, R223.reuse, 0x1, P1 ;  /* 0x000000df03d37211 */ /* 0x080fe200008f0eff */
[----:B------:R-:W-:Y:S01]  /*2170*/  IMAD R3, R7, 0x7, RZ ;  /* 0x0000000707037824 */ /* 0x000fe200078e02ff */
[-C--:B------:R-:W-:Y:S01]  /*2180*/  LEA.HI.X.SX32 R195, R5, R223.reuse, 0x1, P2 ;  /* 0x000000df05c37211 */ /* 0x080fe200010f0eff */
[----:B------:R-:W-:Y:S01]  /*2190*/  IMAD R5, R7, 0x1e, RZ ;  /* 0x0000001e07057824 */ /* 0x000fe200078e02ff */
[C---:B------:R-:W-:Y:S02]  /*21a0*/  IADD3 R170, P1, PT, R9.reuse, R222, RZ ;  /* 0x000000de09aa7210 */ /* 0x040fe40007f3e0ff */
[----:B---3--:R-:W-:Y:S02]  /*21b0*/  PRMT R27, RZ, 0x7610, R27 ;  /* 0x00007610ff1b7816 */ /* 0x008fe4000000001b */
[----:B------:R-:W-:-:S02]  /*21c0*/  LEA.HI.X.SX32 R171, R9, R223, 0x1, P1 ;  /* 0x000000df09ab7211 */ /* 0x000fc400008f0eff */
[-C--:B------:R-:W-:Y:S02]  /*21d0*/  IADD3 R154, P2, PT, R5, R222.reuse, RZ ;  /* 0x000000de059a7210 */ /* 0x080fe40007f5e0ff */
[----:B------:R-:W-:Y:S01]  /*21e0*/  IADD3 R208, P1, PT, R3, R222, RZ ;  /* 0x000000de03d07210 */ /* 0x000fe20007f3e0ff */
[----:B------:R-:W3:Y:S01]  /*21f0*/  @P0 LDG.E.U8 R27, desc[UR32][R190.64] ;  /* 0x00000020be1b0981 */ /* 0x000ee2000c1e1100 */
[-C--:B------:R-:W-:Y:S01]  /*2200*/  LEA.HI.X.SX32 R155, R5, R223.reuse, 0x1, P2 ;  /* 0x000000df059b7211 */ /* 0x080fe200010f0eff */
[----:B------:R-:W-:Y:S01]  /*2210*/  IMAD R5, R7, 0x17, RZ ;  /* 0x0000001707057824 */ /* 0x000fe200078e02ff */
[----:B------:R-:W-:Y:S01]  /*2220*/  LEA.HI.X.SX32 R209, R3, R223, 0x1, P1 ;  /* 0x000000df03d17211 */ /* 0x000fe200008f0eff */
[C---:B------:R-:W-:Y:S01]  /*2230*/  IMAD R3, R7.reuse, 0xf, RZ ;  /* 0x0000000f07037824 */ /* 0x040fe200078e02ff */
[----:B------:R-:W-:Y:S01]  /*2240*/  PRMT R19, RZ, 0x7610, R19 ;  /* 0x00007610ff137816 */ /* 0x000fe20000000013 */
[----:B------:R-:W-:Y:S01]  /*2250*/  IMAD R7, R7, 0x1f, RZ ;  /* 0x0000001f07077824 */ /* 0x000fe200078e02ff */
[----:B------:R-:W-:Y:S01]  /*2260*/  PRMT R39, RZ, 0x7610, R39 ;  /* 0x00007610ff277816 */ /* 0x000fe20000000027 */
[----:B------:R-:W4:Y:S01]  /*2270*/  @P0 LDG.E.U8 R11, desc[UR32][R222.64] ;  /* 0x00000020de0b0981 */ /* 0x000f22000c1e1100 */
[----:B------:R-:W-:-:S02]  /*2280*/  PRMT R29, RZ, 0x7610, R29 ;  /* 0x00007610ff1d7816 */ /* 0x000fc4000000001d */
[----:B------:R-:W-:Y:S01]  /*2290*/  PRMT R13, RZ, 0x7610, R13 ;  /* 0x00007610ff0d7816 */ /* 0x000fe2000000000d */
[----:B------:R-:W4:Y:S01]  /*22a0*/  @P0 LDG.E.U8 R19, desc[UR32][R206.64] ;  /* 0x00000020ce130981 */ /* 0x000f22000c1e1100 */
[----:B------:R-:W-:Y:S02]  /*22b0*/  PRMT R21, RZ, 0x7610, R21 ;  /* 0x00007610ff157816 */ /* 0x000fe40000000015 */
[----:B------:R-:W-:Y:S01]  /*22c0*/  PRMT R41, RZ, 0x7610, R41 ;  /* 0x00007610ff297816 */ /* 0x000fe20000000029 */
[----:B------:R-:W4:Y:S01]  /*22d0*/  @P0 LDG.E.U8 R39, desc[UR32][R166.64] ;  /* 0x00000020a6270981 */ /* 0x000f22000c1e1100 */
[----:B------:R-:W-:Y:S02]  /*22e0*/  PRMT R4, RZ, 0x7610, R4 ;  /* 0x00007610ff047816 */ /* 0x000fe40000000004 */
        /* <DEDUP_REMOVED lines=17> */
[-C--:B------:R-:W-:Y:S02]  /*2400*/  IADD3 R192, P1, PT, R3, R222.reuse, RZ ;  /* 0x000000de03c07210 */ /* 0x080fe40007f3e0ff */
[-C--:B------:R-:W-:Y:S01]  /*2410*/  IADD3 R168, P2, PT, R5, R222.reuse, RZ ;  /* 0x000000de05a87210 */ /* 0x080fe20007f5e0ff */
[----:B------:R-:W4:Y:S01]  /*2420*/  @P0 LDG.E.U8 R16, desc[UR32][R180.64] ;  /* 0x00000020b4100981 */ /* 0x000f22000c1e1100 */
[----:B------:R-:W-:-:S02]  /*2430*/  IADD3 R152, P3, PT, R7, R222, RZ ;  /* 0x000000de07987210 */ /* 0x000fc40007f7e0ff */
        /* <DEDUP_REMOVED lines=18> */
[-C--:B------:R-:W-:Y:S01]  /*2560*/  LEA.HI.X.SX32 R193, R3, R223.reuse, 0x1, P1 ;  /* 0x000000df03c17211 */ /* 0x080fe200008f0eff */
[----:B------:R-:W4:Y:S01]  /*2570*/  @P0 LDG.E.U8 R12, desc[UR32][R198.64] ;  /* 0x00000020c60c0981 */ /* 0x000f22000c1e1100 */
[-C--:B------:R-:W-:Y:S02]  /*2580*/  LEA.HI.X.SX32 R169, R5, R223.reuse, 0x1, P2 ;  /* 0x000000df05a97211 */ /* 0x080fe400010f0eff */
[----:B------:R-:W-:Y:S01]  /*2590*/  LEA.HI.X.SX32 R153, R7, R223, 0x1, P3 ;  /* 0x000000df07997211 */ /* 0x000fe200018f0eff */
[----:B------:R-:W4:Y:S04]  /*25a0*/  @P0 LDG.E.U8 R18, desc[UR32][R176.64] ;  /* 0x00000020b0120981 */ /* 0x000f28000c1e1100 */
        /* <DEDUP_REMOVED lines=12> */
[----:B------:R-:W4:Y:S01]  /*2670*/  @P0 LDG.E.U8 R47, desc[UR32][R152.64] ;  /* 0x00000020982f0981 */ /* 0x000f22000c1e1100 */
[----:B------:R-:W-:-:S02]  /*2680*/  LOP3.LUT R0, R73, 0x1f, RZ, 0xc0, !PT ;  /* 0x0000001f49007812 */ /* 0x000fc400078ec0ff */
[----:B------:R-:W-:Y:S01]  /*2690*/  SHF.R.U32.HI R2, RZ, 0x5, R73 ;  /* 0x00000005ff027819 */ /* 0x000fe20000011649 */
[----:B0-----:R-:W-:Y:S02]  /*26a0*/  UIMAD UR4, UR8, UR4, URZ ;  /* 0x00000004080472a4 */ /* 0x001fe4000f8e02ff */
[----:B------:R-:W-:Y:S01]  /*26b0*/  IMAD R3, R0, UR5, RZ ;  /* 0x0000000500037c24 */ /* 0x000fe2000f8e02ff */
[----:B------:R-:W-:-:S04]  /*26c0*/  SGXT.U32 R2, R2, 0x2 ;  /* 0x000000020202781a */ /* 0x000fc80000000000 */
[----:B-1----:R-:W-:Y:S02]  /*26d0*/  IADD3 R84, P1, P2, R3, UR4, R84 ;  /* 0x0000000403547c10 */ /* 0x002fe4000fa3e054 */
[----:B------:R-:W-:Y:S01]  /*26e0*/  SHF.R.S32.HI R0, RZ, 0x1f, R3 ;  /* 0x0000001fff007819 */ /* 0x000fe20000011403 */
[----:B--2---:R-:W-:Y:S01]  /*26f0*/  IMAD R3, R2, R28, RZ ;  /* 0x0000001c02037224 */ /* 0x004fe200078e02ff */
[----:B------:R-:W-:-:S04]  /*2700*/  @!UP2 UIADD3 UR12, UPT, UPT, -UR6, 0x100000, URZ ;  /* 0x00100000060ca890 */ /* 0x000fc8000fffe1ff */
[----:B------:R-:W-:Y:S02]  /*2710*/  @!UP2 USHF.L.U32 UR13, UR12, 0xb, URZ ;  /* 0x0000000b0c0da899 */ /* 0x000fe400080006ff */
[----:B------:R-:W-:Y:S01]  /*2720*/  @!UP2 USHF.L.U32 UR12, UR12, 0x1, URZ ;  /* 0x000000010c0ca899 */ /* 0x000fe200080006ff */
[----:B------:R-:W-:Y:S01]  /*2730*/  IMAD R53, R28, 0x4, R3 ;  /* 0x000000041c357824 */ /* 0x000fe200078e0203 */
[----:B------:R-:W-:-:S03]  /*2740*/  VOTEU.ALL UP0, P6 ;  /* 0x0000000000ff7886 */ /* 0x000fc60003000000 */
[----:B------:R-:W-:Y:S01]  /*2750*/  IMAD R5, R28, 0x4, R53 ;  /* 0x000000041c057824 */ /* 0x000fe200078e0235 */
[----:B------:R-:W-:-:S03]  /*2760*/  USHF.R.S32.HI UR5, URZ, 0x1f, UR4 ;  /* 0x0000001fff057899 */ /* 0x000fc60008011404 */
[----:B------:R-:W-:-:S03]  /*2770*/  IMAD R55, R28, 0x4, R5 ;  /* 0x000000041c377824 */ /* 0x000fc600078e0205 */
[----:B------:R0:W1:Y:S01]  /*2780*/  @!UP0 SYNCS.EXCH.64 URZ, [UR9+0x5808], UR12 ;  /* 0x0058080c09ff85b2 */ /* 0x0000620008000100 */
[----:B------:R-:W-:Y:S01]  /*2790*/  IADD3.X R0, PT, PT, R0, UR5, R85, P1, P2 ;  /* 0x0000000500007c10 */ /* 0x000fe20008fe4455 */
[----:B------:R-:W-:-:S04]  /*27a0*/  @!UP2 UIADD3 UR4, UPT, UPT, -UR6, 0x100000, URZ ;  /* 0x001000000604a890 */ /* 0x000fc8000fffe1ff */
[----:B------:R-:W-:Y:S02]  /*27b0*/  @!UP2 USHF.L.U32 UR5, UR4, 0xb, URZ ;  /* 0x0000000b0405a899 */ /* 0x000fe400080006ff */
[----:B------:R-:W-:Y:S01]  /*27c0*/  @!UP2 USHF.L.U32 UR4, UR4, 0x1, URZ ;  /* 0x000000010404a899 */ /* 0x000fe200080006ff */
[----:B------:R-:W-:Y:S02]  /*27d0*/  ISETP.EQ.U32.AND P1, PT, RZ, UR15, P0 ;  /* 0x0000000fff007c0c */ /* 0x000fe40008722070 */
[C---:B------:R-:W-:Y:S02]  /*27e0*/  LOP3.LUT R79, R68.reuse, 0x40, RZ, 0x3c, !PT ;  /* 0x00000040444f7812 */ /* 0x040fe400078e3cff */
[C---:B------:R-:W-:Y:S02]  /*27f0*/  LOP3.LUT R78, R68.reuse, 0x50, RZ, 0x3c, !PT ;  /* 0x00000050444e7812 */ /* 0x040fe400078e3cff */
[C---:B------:R-:W-:Y:S02]  /*2800*/  LOP3.LUT R77, R68.reuse, 0x60, RZ, 0x3c, !PT ;  /* 0x00000060444d7812 */ /* 0x040fe400078e3cff */
[----:B------:R-:W-:Y:S01]  /*2810*/  LOP3.LUT R76, R68, 0x70, RZ, 0x3c, !PT ;  /* 0x00000070444c7812 */ /* 0x000fe200078e3cff */
[----:B------:R-:W-:Y:S01]  /*2820*/  VOTEU.ALL UP0, P6 ;  /* 0x0000000000ff7886 */ /* 0x000fe20003000000 */
[----:B------:R-:W-:Y:S01]  /*2830*/  IADD3 R150, P2, PT, R3, R84, RZ ;  /* 0x0000005403967210 */ /* 0x000fe20007f5e0ff */
[----:B------:R-:W-:-:S03]  /*2840*/  UIADD3 UR14, UPT, UPT, UR9, 0x3000, URZ ;  /* 0x00003000090e7890 */ /* 0x000fc6000fffe0ff */
[----:B------:R-:W-:Y:S01]  /*2850*/  LEA.HI.X.SX32 R151, R3, R0, 0x1, P2 ;  /* 0x0000000003977211 */ /* 0x000fe200010f0eff */
[----:B------:R-:W-:Y:S01]  /*2860*/  UIADD3 UR16, UPT, UPT, UR37, 0x100000, URZ ;  /* 0x0010000025107890 */ /* 0x000fe2000fffe0ff */
[----:B------:R-:W-:-:S04]  /*2870*/  IADD3 R146, P2, PT, R5, R84, RZ ;  /* 0x0000005405927210 */ /* 0x000fc80007f5e0ff */
[----:B------:R-:W-:Y:S01]  /*2880*/  LEA.HI.X.SX32 R147, R5, R0, 0x1, P2 ;  /* 0x0000000005937211 */ /* 0x000fe200010f0eff */
[----:B---3--:R2:W-:Y:S02]  /*2890*/  STS.U8 [R68+UR9+0x2800], R27 ;  /* 0x0028001b44007988 */ /* 0x0085e40008000009 */
[C---:B--2---:R-:W-:Y:S02]  /*28a0*/  IMAD R27, R28.reuse, 0x4, R55 ;  /* 0x000000041c1b7824 */ /* 0x044fe400078e0237 */
[----:B----4-:R-:W-:Y:S02]  /*28b0*/  STS.U8 [R68+UR9+0x2000], R11 ;  /* 0x0020000b44007988 */ /* 0x010fe40008000009 */
[C---:B------:R-:W-:Y:S02]  /*28c0*/  IMAD R57, R28.reuse, 0x4, R27 ;  /* 0x000000041c397824 */ /* 0x040fe400078e021b */
[----:B------:R-:W-:Y:S04]  /*28d0*/  STS.U8 [R68+UR9+0x2400], R19 ;  /* 0x0024001344007988 */ /* 0x000fe80008000009 */
[----:B------:R-:W-:Y:S04]  /*28e0*/  STS.U8 [R68+UR9+0x2c00], R39 ;  /* 0x002c002744007988 */ /* 0x000fe80008000009 */
[----:B------:R2:W-:Y:S04]  /*28f0*/  STS.U8 [R82+UR9+0x2880], R29 ;  /* 0x0028801d52007988 */ /* 0x0005e80008000009 */
[----:B------:R-:W-:Y:S04]  /*2900*/  STS.U8 [R82+UR9+0x2080], R13 ;  /* 0x0020800d52007988 */ /* 0x000fe80008000009 */
[----:B------:R3:W-:Y:S01]  /*2910*/  STS.U8 [R82+UR9+0x2480], R21 ;  /* 0x0024801552007988 */ /* 0x0007e20008000009 */
[----:B--2---:R-:W-:-:S03]  /*2920*/  IMAD R29, R28, 0x4, R57 ;  /* 0x000000041c1d7824 */ /* 0x004fc600078e0239 */
[----:B------:R0:W-:Y:S04]  /*2930*/  STS.U8 [R82+UR9+0x2c80], R41 ;  /* 0x002c802952007988 */ /* 0x0001e80008000009 */
[----:B------:R0:W-:Y:S01]  /*2940*/  STS.U8 [R81+UR9+0x2100], R4 ;  /* 0x0021000451007988 */ /* 0x0001e20008000009 */
[----:B------:R-:W-:-:S03]  /*2950*/  IMAD R59, R28, 0x4, R29 ;  /* 0x000000041c3b7824 */ /* 0x000fc600078e021d */
[----:B------:R0:W-:Y:S04]  /*2960*/  STS.U8 [R81+UR9+0x2500], R10 ;  /* 0x0025000a51007988 */ /* 0x0001e80008000009 */
        /* <DEDUP_REMOVED lines=23> */
[----:B-1----:R1:W-:Y:S06]  /*2ae0*/  MEMBAR.ALL.CTA ;  /* 0x0000000000007992 */ /* 0x0023ec0000008000 */
[----:B-1----:R-:W-:Y:S04]  /*2af0*/  FENCE.VIEW.ASYNC.S ;  /* 0x00000000000073c6 */ /* 0x002fe80000000000 */
[----:B------:R-:W1:Y:S02]  /*2b00*/  FENCE.VIEW.ASYNC.S ;  /* 0x00000000000073c6 */ /* 0x000e640000000000 */
[----:B-1----:R0:W1:Y:S01]  /*2b10*/  @!UP0 SYNCS.EXCH.64 URZ, [UR9+0x3000], UR4 ;  /* 0x0030000409ff85b2 */ /* 0x0020620008000100 */
[----:B---3--:R-:W-:Y:S01]  /*2b20*/  PRMT R21, RZ, 0x7610, R21 ;  /* 0x00007610ff157816 */ /* 0x008fe20000000015 */
[----:B------:R-:W-:Y:S01]  /*2b30*/  IMAD R61, R28, 0x4, R3 ;  /* 0x000000041c3d7824 */ /* 0x000fe200078e0203 */
[----:B-1----:R-:W-:Y:S06]  /*2b40*/  BAR.SYNC.DEFER_BLOCKING 0x0 ;  /* 0x0000000000007b1d */ /* 0x002fec0000010000 */
[----:B0-----:R-:W-:Y:S05]  /*2b50*/  @!P1 BRA `(.L_x_6) ;  /* 0x0000000000849947 */ /* 0x001fea0003800000 */
[----:B------:R-:W-:Y:S02]  /*2b60*/  UIADD3 UR4, UPT, UPT, UR9, 0x2000, URZ ;  /* 0x0000200009047890 */ /* 0x000fe4000fffe0ff */
[----:B------:R-:W-:Y:S02]  /*2b70*/  USHF.R.U32.HI UR6, URZ, 0x4, UR9 ;  /* 0x00000004ff067899 */ /* 0x000fe40008011609 */
[----:B------:R-:W-:Y:S02]  /*2b80*/  USHF.R.U32.HI UR4, URZ, 0x4, UR4 ;  /* 0x00000004ff047899 */ /* 0x000fe40008011604 */
[----:B------:R-:W-:Y:S02]  /*2b90*/  USGXT.U32 UR6, UR6, 0xe ;  /* 0x0000000e0606789a */ /* 0x000fe40008000000 */
[----:B------:R-:W-:Y:S02]  /*2ba0*/  USGXT.U32 UR12, UR4, 0xe ;  /* 0x0000000e040c789a */ /* 0x000fe40008000000 */
[----:B------:R-:W-:-:S02]  /*2bb0*/  UIADD3 UR28, UP0, UPT, UR6, 0x80, URZ ;  /* 0x00000080061c7890 */ /* 0x000fc4000ff1e0ff */
[----:B------:R-:W-:Y:S01]  /*2bc0*/  UIADD3 UR26, UP3, UPT, UR12, 0x2, URZ ;  /* 0x000000020c1a7890 */ /* 0x000fe2000ff7e0ff */
[----:B------:R-:W-:Y:S01]  /*2bd0*/  UMOV UR4, URZ ;  /* 0x000000ff00047c82 */ /* 0x000fe20008000000 */
[----:B------:R-:W-:Y:S01]  /*2be0*/  UMOV UR30, 0x0 ;  /* 0x00000000001e7882 */ /* 0x000fe20000000000 */
[----:B------:R-:W-:Y:S02]  /*2bf0*/  UIADD3.X UR29, UPT, UPT, UR4, -0x7fffbfe0, URZ, UP0, !UPT ;  /* 0x80004020041d7890 */ /* 0x000fe400087fe4ff */
[----:B------:R-:W-:Y:S02]  /*2c00*/  UIADD3.X UR27, UPT, UPT, UR4, 0x40004040, URZ, UP3, !UPT ;  /* 0x40004040041b7890 */ /* 0x000fe40009ffe4ff */
[----:B------:R-:W-:Y:S02]  /*2c10*/  UIADD3.64 UR18, UPT, UPT, UR28, 0x80, URZ ;  /* 0x000000801c127897 */ /* 0x000fe4000fffe0ff */
[----:B------:R-:W-:Y:S02]  /*2c20*/  UIADD3.64 UR20, UPT, UPT, UR26, 0x2, URZ ;  /* 0x000000021a147897 */ /* 0x000fe4000fffe0ff */
[----:B------:R-:W-:-:S02]  /*2c30*/  UIADD3.64 UR22, UPT, UPT, UR28, 0x100, URZ ;  /* 0x000001001c167897 */ /* 0x000fc4000fffe0ff */
[----:B------:R-:W-:Y:S01]  /*2c40*/  UIADD3.64 UR24, UPT, UPT, UR26, 0x4, URZ ;  /* 0x000000041a187897 */ /* 0x000fe2000fffe0ff */
[----:B------:R-:W-:Y:S01]  /*2c50*/  UMOV UR31, 0x4088010 ;  /* 0x04088010001f7882 */ /* 0x000fe20000000000 */
[----:B------:R-:W-:Y:S01]  /*2c60*/  UMOV UR7, 0x80004020 ;  /* 0x8000402000077882 */ /* 0x000fe20000000000 */
[----:B------:R-:W-:Y:S01]  /*2c70*/  UMOV UR13, 0x40004040 ;  /* 0x40004040000d7882 */ /* 0x000fe20000000000 */
[----:B------:R-:W-:Y:S01]  /*2c80*/  UMOV UR34, 0x0 ;  /* 0x0000000000227882 */ /* 0x000fe20000000000 */
[----:B------:R-:W-:Y:S01]  /*2c90*/  UMOV UR35, 0x4088010 ;  /* 0x0408801000237882 */ /* 0x000fe20000000000 */
[----:B------:R-:W-:Y:S01]  /*2ca0*/  UMOV UR40, 0x0 ;  /* 0x0000000000287882 */ /* 0x000fe20000000000 */
[----:B------:R-:W-:Y:S01]  /*2cb0*/  UMOV UR41, 0x4088010 ;  /* 0x0408801000297882 */ /* 0x000fe20000000000 */
[----:B------:R-:W-:Y:S01]  /*2cc0*/  UMOV UR4, UR14 ;  /* 0x0000000e00047c82 */ /* 0x000fe20008000000 */
[----:B------:R-:W-:Y:S01]  /*2cd0*/  UMOV UR5, URZ ;  /* 0x000000ff00057c82 */ /* 0x000fe20008000000 */
[----:B------:R0:W-:Y:S01]  /*2ce0*/  UTCQMMA gdesc[UR6], gdesc[UR12], tmem[UR16], tmem[UR30], idesc[UR31], !UPT ;  /* 0x00ff1e0c060075ea */ /* 0x0001e2000f800310 */
[----:B------:R-:W-:Y:S01]  /*2cf0*/  UMOV UR42, 0x0 ;  /* 0x00000000002a7882 */ /* 0x000fe20000000000 */
[----:B------:R-:W-:Y:S01]  /*2d00*/  UMOV UR43, 0x4088010 ;  /* 0x04088010002b7882 */ /* 0x000fe20000000000 */
[----:B------:R0:W-:Y:S01]  /*2d10*/  UTCQMMA gdesc[UR28], gdesc[UR26], tmem[UR16], tmem[UR34], idesc[UR35], UPT ;  /* 0x00ff221a1c0075ea */ /* 0x0001e2000b800310 */
[----:B------:R-:W-:Y:S01]  /*2d20*/  UMOV UR4, UR4 ;  /* 0x0000000400047c82 */ /* 0x000fe20008000000 */
[----:B------:R0:W-:Y:S01]  /*2d30*/  UTCQMMA gdesc[UR18], gdesc[UR20], tmem[UR16], tmem[UR40], idesc[UR41], UPT ;  /* 0x00ff2814120075ea */ /* 0x0001e2000b800310 */
[----:B------:R0:W-:Y:S01]  /*2d40*/  UTCQMMA gdesc[UR22], gdesc[UR24], tmem[UR16], tmem[UR42], idesc[UR43], UPT ;  /* 0x00ff2a18160075ea */ /* 0x0001e2000b800310 */
[----:B------:R0:W-:Y:S01]  /*2d50*/  UTCBAR [UR4], URZ ;  /* 0x000000ff040073e9 */ /* 0x0001e200080000ff */
[----:B------:R-:W-:Y:S01]  /*2d60*/  NOP ;  /* 0x0000000000007918 */ /* 0x000fe20000000000 */
.L_x_6:
[----:B------:R-:W-:Y:S05]  /*2d70*/  @!P0 BRA `(.L_x_7) ;  /* 0x0000000000088947 */ /* 0x000fea0003800000 */
[----:B------:R-:W1:Y:S02]  /*2d80*/  SYNCS.PHASECHK.TRANS64.TRYWAIT P2, [UR9+0x3000], RZ ;  /* 0x003000ffff0075a7 */ /* 0x000e640008041109 */
[----:B-1----:R-:W-:Y:S05]  /*2d90*/  @!P2 BRA `(.L_x_8) ;  /* 0x0000007400d8a947 */ /* 0x002fea0003800000 */
.L_x_7:
[C---:B------:R-:W-:Y:S01]  /*2da0*/  IMAD R31, R28.reuse, 0x4, R61 ;  /* 0x000000041c1f7824 */ /* 0x040fe200078e023d */
[C---:B------:R-:W-:Y:S01]  /*2db0*/  IADD3 R142, P2, PT, R27.reuse, R84, RZ ;  /* 0x000000541b8e7210 */ /* 0x040fe20007f5e0ff */
[----:B------:R-:W-:Y:S02]  /*2dc0*/  BAR.SYNC.DEFER_BLOCKING 0x0 ;  /* 0x0000000000007b1d */ /* 0x000fe40000010000 */
[C---:B------:R-:W-:Y:S01]  /*2dd0*/  IMAD R63, R28.reuse, 0x4, R31 ;  /* 0x000000041c3f7824 */ /* 0x040fe200078e021f */
[----:B------:R-:W-:Y:S02]  /*2de0*/  LEA.HI.X.SX32 R143, R27, R0, 0x1, P2 ;  /* 0x000000001b8f7211 */ /* 0x000fe400010f0eff */
[C---:B------:R-:W-:Y:S01]  /*2df0*/  IADD3 R138, P2, PT, R29.reuse, R84, RZ ;  /* 0x000000541d8a7210 */ /* 0x040fe20007f5e0ff */
[C---:B------:R-:W-:Y:S01]  /*2e00*/  IMAD R35, R28.reuse, 0x4, R63 ;  /* 0x000000041c237824 */ /* 0x040fe200078e023f */
[----:B------:R-:W-:Y:S01]  /*2e10*/  PRMT R25, RZ, 0x7610, R25 ;  /* 0x00007610ff197816 */ /* 0x000fe20000000019 */
[----:B------:R-:W-:Y:S01]  /*2e20*/  LDTM.16dp32bit_t0_t15.x16 R4, tmem[UR11+0x100000] ;  /* 0x1000000b000479ee */ /* 0x000fe20008a00000 */
[----:B------:R-:W1:Y:S01]  /*2e30*/  LDTM.16dp32bit_t16_t31.x16 R4, tmem[UR11+0x100010] ;  /* 0x1000100b000479ee */ /* 0x000e620008a20000 */
[----:B------:R-:W-:Y:S01]  /*2e40*/  LEA.HI.X.SX32 R139, R29, R0, 0x1, P2 ;  /* 0x000000001d8b7211 */ /* 0x000fe200010f0eff */
[C---:B------:R-:W-:Y:S01]  /*2e50*/  IMAD R65, R28.reuse, 0x4, R35 ;  /* 0x000000041c417824 */ /* 0x040fe200078e0223 */
[C---:B------:R-:W-:Y:S01]  /*2e60*/  IADD3 R134, P2, PT, R3.reuse, R84, RZ ;  /* 0x0000005403867210 */ /* 0x040fe20007f5e0ff */
[----:B0-----:R-:W1:Y:S03]  /*2e70*/  LDCU UR4, c[0x0][0x3a8] ;  /* 0x00007500ff0477ac */ /* 0x001e660008000800 */
[----:B------:R-:W-:Y:S01]  /*2e80*/  LEA.HI.X.SX32 R135, R3, R0, 0x1, P2 ;  /* 0x0000000003877211 */ /* 0x000fe200010f0eff */
[----:B------:R-:W-:-:S04]  /*2e90*/  IMAD R3, R28, 0x4, R65 ;  /* 0x000000041c037824 */ /* 0x000fc800078e0241 */
[----:B------:R-:W-:Y:S01]  /*2ea0*/  IMAD R67, R28, 0x4, R3 ;  /* 0x000000041c437824 */ /* 0x000fe200078e0203 */
[----:B------:R-:W-:-:S03]  /*2eb0*/  IADD3 R130, P2, PT, R31, R84, RZ ;  /* 0x000000541f827210 */ /* 0x000fc60007f5e0ff */
[C---:B------:R-:W-:Y:S01]  /*2ec0*/  IMAD R39, R28.reuse, 0x4, R67 ;  /* 0x000000041c277824 */ /* 0x040fe200078e0243 */
[----:B------:R-:W-:Y:S01]  /*2ed0*/  LEA.HI.X.SX32 R131, R31, R0, 0x1, P2 ;  /* 0x000000001f837211 */ /* 0x000fe200010f0eff */
[----:B------:R-:W0:Y:S02]  /*2ee0*/  @!P6 SYNCS.CCTL.IV [UR9+0x3000] ;  /* 0x00300000ff00e9b1 */ /* 0x000e240008000009 */
[C---:B------:R-:W-:Y:S01]  /*2ef0*/  IMAD R75, R28.reuse, 0x4, R39 ;  /* 0x000000041c4b7824 */ /* 0x040fe200078e0227 */
[C---:B------:R-:W-:Y:S01]  /*2f00*/  IADD3 R126, P2, PT, R35.reuse, R84, RZ ;  /* 0x00000054237e7210 */ /* 0x040fe20007f5e0ff */
[----:B------:R-:W-:Y:S01]  /*2f10*/  NOP ;  /* 0x0000000000007918 */ /* 0x000fe20000000000 */
[----:B------:R-:W-:Y:S01]  /*2f20*/  PRMT R23, RZ, 0x7610, R23 ;  /* 0x00007610ff177816 */ /* 0x000fe20000000017 */
[C---:B------:R-:W-:Y:S01]  /*2f30*/  IMAD R41, R28.reuse, 0x4, R75 ;  /* 0x000000041c297824 */ /* 0x040fe200078e024b */
[----:B------:R-:W-:Y:S01]  /*2f40*/  LEA.HI.X.SX32 R127, R35, R0, 0x1, P2 ;  /* 0x00000000237f7211 */ /* 0x000fe200010f0eff */
[----:B------:R-:W0:Y:S01]  /*2f50*/  @P0 LDG.E.U8 R21, desc[UR32][R150.64] ;  /* 0x0000002096150981 */ /* 0x000e22000c1e1100 */
[C---:B------:R-:W-:Y:S01]  /*2f60*/  IADD3 R122, P2, PT, R3.reuse, R84, RZ ;  /* 0x00000054037a7210 */ /* 0x040fe20007f5e0ff */
[C---:B------:R-:W-:Y:S01]  /*2f70*/  IMAD R83, R28.reuse, 0x4, R41 ;  /* 0x000000041c537824 */ /* 0x040fe200078e0229 */
[----:B------:R-:W-:Y:S01]  /*2f80*/  PRMT R29, RZ, 0x7610, R29 ;  /* 0x00007610ff1d7816 */ /* 0x000fe2000000001d */
[----:B------:R-:W2:Y:S01]  /*2f90*/  @P0 LDG.E.U8 R25, desc[UR32][R146.64] ;  /* 0x0000002092190981 */ /* 0x000ea2000c1e1100 */
[----:B------:R-:W-:Y:S01]  /*2fa0*/  LEA.HI.X.SX32 R123, R3, R0, 0x1, P2 ;  /* 0x00000000037b7211 */ /* 0x000fe200010f0eff */
[C---:B------:R-:W-:Y:S01]  /*2fb0*/  IMAD R3, R28.reuse, 0x4, R83 ;  /* 0x000000041c037824 */ /* 0x040fe200078e0253 */
[C---:B------:R-:W-:Y:S01]  /*2fc0*/  IADD3 R118, P2, PT, R39.reuse, R84, RZ ;  /* 0x0000005427767210 */ /* 0x040fe20007f5e0ff */
[----:B------:R-:W3:Y:S01]  /*2fd0*/  @P0 LDG.E.U8 R23, desc[UR32][R142.64] ;  /* 0x000000208e170981 */ /* 0x000ee2000c1e1100 */
[----:B------:R-:W-:Y:S01]  /*2fe0*/  PRMT R27, RZ, 0x7610, R27 ;  /* 0x00007610ff1b7816 */ /* 0x000fe2000000001b */
[C---:B------:R-:W-:Y:S01]  /*2ff0*/  IMAD R85, R28.reuse, 0x4, R3 ;  /* 0x000000041c557824 */ /* 0x040fe200078e0203 */
[----:B------:R-:W-:Y:S01]  /*3000*/  LEA.HI.X.SX32 R119, R39, R0, 0x1, P2 ;  /* 0x0000000027777211 */ /* 0x000fe200010f0eff */
[----:B------:R-:W4:Y:S01]  /*3010*/  @P0 LDG.E.U8 R29, desc[UR32][R138.64] ;  /* 0x000000208a1d0981 */ /* 0x000f22000c1e1100 */
[C---:B------:R-:W-:Y:S01]  /*3020*/  IADD3 R114, P2, PT, R41.reuse, R84, RZ ;  /* 0x0000005429727210 */ /* 0x040fe20007f5e0ff */
[C---:B------:R-:W-:Y:S01]  /*3030*/  IMAD R43, R28.reuse, 0x4, R85 ;  /* 0x000000041c2b7824 */ /* 0x040fe200078e0255 */
[----:B------:R-:W-:Y:S01]  /*3040*/  PRMT R33, RZ, 0x7610, R33 ;  /* 0x00007610ff217816 */ /* 0x000fe20000000021 */
[----:B------:R-:W5:Y:S01]  /*3050*/  @P0 LDG.E.U8 R27, desc[UR32][R134.64] ;  /* 0x00000020861b0981 */ /* 0x000f62000c1e1100 */
[----:B------:R-:W-:Y:S01]  /*3060*/  LEA.HI.X.SX32 R115, R41, R0, 0x1, P2 ;  /* 0x0000000029737211 */ /* 0x000fe200010f0eff */
[----:B------:R-:W-:Y:S01]  /*3070*/  IMAD R89, R28, 0x4, R43 ;  /* 0x000000041c597824 */ /* 0x000fe200078e022b */
[----:B------:R-:W-:-:S02]  /*3080*/  IADD3 R110, P2, PT, R3, R84, RZ ;  /* 0x00000054036e7210 */ /* 0x000fc40007f5e0ff */
[----:B------:R-:W-:Y:S01]  /*3090*/  PRMT R31, RZ, 0x7610, R31 ;  /* 0x00007610ff1f7816 */ /* 0x000fe2000000001f */
[----:B------:R-:W2:Y:S01]  /*30a0*/  @P0 LDG.E.U8 R33, desc[UR32][R130.64] ;  /* 0x0000002082210981 */ /* 0x000ea2000c1e1100 */
[----:B------:R-:W-:Y:S01]  /*30b0*/  LEA.HI.X.SX32 R111, R3, R0, 0x1, P2 ;  /* 0x00000000036f7211 */ /* 0x000fe200010f0eff */
[C---:B------:R-:W-:Y:S01]  /*30c0*/  IMAD R3, R28.reuse, 0x4, R89 ;  /* 0x000000041c037824 */ /* 0x040fe200078e0259 */
[C---:B------:R-:W-:Y:S02]  /*30d0*/  IADD3 R102, P2, PT, R43.reuse, R84, RZ ;  /* 0x000000542b667210 */ /* 0x040fe40007f5e0ff */
[----:B------:R-:W-:Y:S01]  /*30e0*/  PRMT R37, RZ, 0x7610, R37 ;  /* 0x00007610ff257816 */ /* 0x000fe20000000025 */
[C---:B------:R-:W-:Y:S01]  /*30f0*/  IMAD R93, R28.reuse, 0x4, R3 ;  /* 0x000000041c5d7824 */ /* 0x040fe200078e0203 */
[----:B------:R-:W-:Y:S01]  /*3100*/  LEA.HI.X.SX32 R103, R43, R0, 0x1, P2 ;  /* 0x000000002b677211 */ /* 0x000fe200010f0eff */
[----:B------:R-:W2:Y:S01]  /*3110*/  @P0 LDG.E.U8 R31, desc[UR32][R126.64] ;  /* 0x000000207e1f0981 */ /* 0x000ea2000c1e1100 */
[----:B------:R-:W-:Y:S01]  /*3120*/  PRMT R35, RZ, 0x7610, R35 ;  /* 0x00007610ff237816 */ /* 0x000fe20000000023 */
[C---:B------:R-:W-:Y:S01]  /*3130*/  IMAD R47, R28.reuse, 0x4, R93 ;  /* 0x000000041c2f7824 */ /* 0x040fe200078e025d */
[C---:B------:R-:W-:Y:S01]  /*3140*/  IADD3 R98, P2, PT, R3.reuse, R84, RZ ;  /* 0x0000005403627210 */ /* 0x040fe20007f5e0ff */
[----:B------:R-:W2:Y:S02]  /*3150*/  @P0 LDG.E.U8 R37, desc[UR32][R122.64] ;  /* 0x000000207a250981 */ /* 0x000ea4000c1e1100 */
[C---:B------:R-:W-:Y:S01]  /*3160*/  IMAD R105, R28.reuse, 0x4, R47 ;  /* 0x000000041c697824 */ /* 0x040fe200078e022f */
[----:B------:R-:W-:Y:S01]  /*3170*/  LEA.HI.X.SX32 R99, R3, R0, 0x1, P2 ;  /* 0x0000000003637211 */ /* 0x000fe200010f0eff */
[----:B------:R-:W2:Y:S01]  /*3180*/  @P0 LDG.E.U8 R35, desc[UR32][R118.64] ;  /* 0x0000002076230981 */ /* 0x000ea2000c1e1100 */
[----:B------:R-:W-:Y:S01]  /*3190*/  PRMT R41, RZ, 0x7610, R41 ;  /* 0x00007610ff297816 */ /* 0x000fe20000000029 */
[----:B------:R-:W-:Y:S01]  /*31a0*/  IMAD R3, R28, 0x4, R105 ;  /* 0x000000041c037824 */ /* 0x000fe200078e0269 */
[----:B------:R-:W-:-:S02]  /*31b0*/  IADD3 R94, P2, PT, R47, R84, RZ ;  /* 0x000000542f5e7210 */ /* 0x000fc40007f5e0ff */
[----:B------:R-:W-:Y:S01]  /*31c0*/  PRMT R39, RZ, 0x7610, R39 ;  /* 0x00007610ff277816 */ /* 0x000fe20000000027 */
[C---:B------:R-:W-:Y:S01]  /*31d0*/  IMAD R107, R28.reuse, 0x4, R3 ;  /* 0x000000041c6b7824 */ /* 0x040fe200078e0203 */
[----:B------:R-:W-:Y:S01]  /*31e0*/  IADD3 R90, P3, PT, R3, R84, RZ ;  /* 0x00000054035a7210 */ /* 0x000fe20007f7e0ff */
[----:B------:R-:W2:Y:S01]  /*31f0*/  @P0 LDG.E.U8 R41, desc[UR32][R114.64] ;  /* 0x0000002072290981 */ /* 0x000ea2000c1e1100 */
[-C--:B------:R-:W-:Y:S02]  /*3200*/  LEA.HI.X.SX32 R95, R47, R0.reuse, 0x1, P2 ;  /* 0x000000002f5f7211 */ /* 0x080fe400010f0eff */
[----:B------:R-:W-:Y:S01]  /*3210*/  LEA.HI.X.SX32 R91, R3, R0, 0x1, P3 ;  /* 0x00000000035b7211 */ /* 0x000fe200018f0eff */
[----:B------:R-:W-:Y:S01]  /*3220*/  IMAD R3, R28, 0x4, R107 ;  /* 0x000000041c037824 */ /* 0x000fe200078e026b */
[----:B------:R-:W-:Y:S01]  /*3230*/  IADD3 R148, P2, PT, R53, R84, RZ ;  /* 0x0000005435947210 */ /* 0x000fe20007f5e0ff */
[----:B------:R-:W2:Y:S01]  /*3240*/  @P0 LDG.E.U8 R39, desc[UR32][R110.64] ;  /* 0x000000206e270981 */ /* 0x000ea2000c1e1100 */
[----:B------:R-:W-:-:S02]  /*3250*/  PRMT R45, RZ, 0x7610, R45 ;  /* 0x00007610ff2d7816 */ /* 0x000fc4000000002d */
[----:B------:R-:W-:Y:S02]  /*3260*/  LEA.HI.X.SX32 R149, R53, R0, 0x1, P2 ;  /* 0x0000000035957211 */ /* 0x000fe400010f0eff */
[-C--:B------:R-:W-:Y:S02]  /*3270*/  IADD3 R144, P2, PT, R55, R84.reuse, RZ ;  /* 0x0000005437907210 */ /* 0x080fe40007f5e0ff */
[----:B------:R-:W-:Y:S01]  /*3280*/  IADD3 R86, P3, PT, R3, R84, RZ ;  /* 0x0000005403567210 */ /* 0x000fe20007f7e0ff */
[----:B------:R-:W2:Y:S01]  /*3290*/  @P0 LDG.E.U8 R45, desc[UR32][R102.64] ;  /* 0x00000020662d0981 */ /* 0x000ea2000c1e1100 */
[-C--:B------:R-:W-:Y:S02]  /*32a0*/  LEA.HI.X.SX32 R145, R55, R0.reuse, 0x1, P2 ;  /* 0x0000000037917211 */ /* 0x080fe400010f0eff */
[----:B------:R-:W-:Y:S02]  /*32b0*/  LEA.HI.X.SX32 R87, R3, R0, 0x1, P3 ;  /* 0x0000000003577211 */ /* 0x000fe400018f0eff */
[----:B------:R-:W-:-:S02]  /*32c0*/  IADD3 R136, P2, PT, R59, R84, RZ ;  /* 0x000000543b887210 */ /* 0x000fc40007f5e0ff */
[----:B------:R-:W-:Y:S02]  /*32d0*/  IADD3 R140, P3, PT, R57, R84, RZ ;  /* 0x00000054398c7210 */ /* 0x000fe40007f7e0ff */
[-C--:B------:R-:W-:Y:S02]  /*32e0*/  LEA.HI.X.SX32 R137, R59, R0.reuse, 0x1, P2 ;  /* 0x000000003b897211 */ /* 0x080fe400010f0eff */
[----:B------:R-:W-:Y:S02]  /*32f0*/  LEA.HI.X.SX32 R141, R57, R0, 0x1, P3 ;  /* 0x00000000398d7211 */ /* 0x000fe400018f0eff */
[-C--:B------:R-:W-:Y:S02]  /*3300*/  IADD3 R128, P2, PT, R63, R84.reuse, RZ ;  /* 0x000000543f807210 */ /* 0x080fe40007f5e0ff */
[----:B------:R-:W-:Y:S02]  /*3310*/  IADD3 R132, P3, PT, R61, R84, RZ ;  /* 0x000000543d847210 */ /* 0x000fe40007f7e0ff */
[----:B------:R-:W-:-:S02]  /*3320*/  LEA.HI.X.SX32 R129, R63, R0, 0x1, P2 ;  /* 0x000000003f817211 */ /* 0x000fc400010f0eff */
[----:B------:R-:W-:Y:S02]  /*3330*/  LEA.HI.X.SX32 R133, R61, R0, 0x1, P3 ;  /* 0x000000003d857211 */ /* 0x000fe400018f0eff */
[-C--:B------:R-:W-:Y:S02]  /*3340*/  IADD3 R120, P2, PT, R67, R84.reuse, RZ ;  /* 0x0000005443787210 */ /* 0x080fe40007f5e0ff */
[----:B------:R-:W-:Y:S02]  /*3350*/  IADD3 R124, P3, PT, R65, R84, RZ ;  /* 0x00000054417c7210 */ /* 0x000fe40007f7e0ff */
[-C--:B------:R-:W-:Y:S02]  /*3360*/  LEA.HI.X.SX32 R121, R67, R0.reuse, 0x1, P2 ;  /* 0x0000000043797211 */ /* 0x080fe400010f0eff */
[----:B------:R-:W-:Y:S02]  /*3370*/  LEA.HI.X.SX32 R125, R65, R0, 0x1, P3 ;  /* 0x00000000417d7211 */ /* 0x000fe400018f0eff */
[----:B------:R-:W-:-:S02]  /*3380*/  IADD3 R112, P2, PT, R83, R84, RZ ;  /* 0x0000005453707210 */ /* 0x000fc40007f5e0ff */
[----:B------:R-:W-:Y:S02]  /*3390*/  IADD3 R116, P3, PT, R75, R84, RZ ;  /* 0x000000544b747210 */ /* 0x000fe40007f7e0ff */
[----:B------:R-:W-:Y:S02]  /*33a0*/  PRMT R43, RZ, 0x7610, R43 ;  /* 0x00007610ff2b7816 */ /* 0x000fe4000000002b */
[----:B------:R-:W-:Y:S02]  /*33b0*/  PRMT R47, RZ, 0x7610, R47 ;  /* 0x00007610ff2f7816 */ /* 0x000fe4000000002f */
[----:B------:R-:W-:Y:S02]  /*33c0*/  PRMT R49, RZ, 0x7610, R49 ;  /* 0x00007610ff317816 */ /* 0x000fe40000000031 */
[----:B------:R-:W-:Y:S01]  /*33d0*/  PRMT R51, RZ, 0x7610, R51 ;  /* 0x00007610ff337816 */ /* 0x000fe20000000033 */
[----:B------:R-:W2:Y:S01]  /*33e0*/  @P0 LDG.E.U8 R43, desc[UR32][R98.64] ;  /* 0x00000020622b0981 */ /* 0x000ea2000c1e1100 */
[----:B------:R-:W-:-:S02]  /*33f0*/  LEA.HI.X.SX32 R113, R83, R0, 0x1, P2 ;  /* 0x0000000053717211 */ /* 0x000fc400010f0eff */
[----:B------:R-:W-:Y:S01]  /*3400*/  LEA.HI.X.SX32 R117, R75, R0, 0x1, P3 ;  /* 0x000000004b757211 */ /* 0x000fe200018f0eff */
[----:B------:R-:W2:Y:S01]  /*3410*/  @P0 LDG.E.U8 R47, desc[UR32][R94.64] ;  /* 0x000000205e2f0981 */ /* 0x000ea2000c1e1100 */
[----:B------:R-:W-:Y:S02]  /*3420*/  PRMT R185, RZ, 0x7610, R185 ;  /* 0x00007610ffb97816 */ /* 0x000fe400000000b9 */
[-C--:B------:R-:W-:Y:S01]  /*3430*/  IADD3 R100, P2, PT, R89, R84.reuse, RZ ;  /* 0x0000005459647210 */ /* 0x080fe20007f5e0ff */
[----:B------:R-:W2:Y:S01]  /*3440*/  @P0 LDG.E.U8 R49, desc[UR32][R90.64] ;  /* 0x000000205a310981 */ /* 0x000ea2000c1e1100 */
[----:B------:R-:W-:Y:S02]  /*3450*/  IADD3 R108, P3, PT, R85, R84, RZ ;  /* 0x00000054556c7210 */ /* 0x000fe40007f7e0ff */
[-C--:B------:R-:W-:Y:S01]  /*3460*/  LEA.HI.X.SX32 R101, R89, R0.reuse, 0x1, P2 ;  /* 0x0000000059657211 */ /* 0x080fe200010f0eff */
[----:B------:R-:W2:Y:S01]  /*3470*/  @P0 LDG.E.U8 R51, desc[UR32][R86.64] ;  /* 0x0000002056330981 */ /* 0x000ea2000c1e1100 */
[----:B------:R-:W-:Y:S01]  /*3480*/  LEA.HI.X.SX32 R109, R85, R0, 0x1, P3 ;  /* 0x00000000556d7211 */ /* 0x000fe200018f0eff */
[----:B------:R-:W-:Y:S01]  /*3490*/  IMAD R173, R28, 0x4, R3 ;  /* 0x000000041cad7824 */ /* 0x000fe200078e0203 */
[-C--:B------:R-:W-:Y:S01]  /*34a0*/  IADD3 R96, P2, PT, R93, R84.reuse, RZ ;  /* 0x000000545d607210 */ /* 0x080fe20007f5e0ff */
[----:B------:R-:W2:Y:S01]  /*34b0*/  @P0 LDG.E.U8 R185, desc[UR32][R116.64] ;  /* 0x0000002074b90981 */ /* 0x000ea2000c1e1100 */
[----:B------:R-:W-:-:S02]  /*34c0*/  IADD3 R92, P3, PT, R105, R84, RZ ;  /* 0x00000054695c7210 */ /* 0x000fc40007f7e0ff */
[-C--:B------:R-:W-:Y:S02]  /*34d0*/  LEA.HI.X.SX32 R97, R93, R0.reuse, 0x1, P2 ;  /* 0x000000005d617211 */ /* 0x080fe400010f0eff */
[----:B------:R-:W-:Y:S02]  /*34e0*/  LEA.HI.X.SX32 R93, R105, R0, 0x1, P3 ;  /* 0x00000000695d7211 */ /* 0x000fe400018f0eff */
[-C--:B------:R-:W-:Y:S02]  /*34f0*/  IADD3 R88, P2, PT, R107, R84.reuse, RZ ;  /* 0x000000546b587210 */ /* 0x080fe40007f5e0ff */
[----:B------:R-:W-:Y:S02]  /*3500*/  IADD3 R84, P3, PT, R173, R84, RZ ;  /* 0x00000054ad547210 */ /* 0x000fe40007f7e0ff */
[----:B------:R-:W-:Y:S02]  /*3510*/  PRMT R53, RZ, 0x7610, R53 ;  /* 0x00007610ff357816 */ /* 0x000fe40000000035 */
[----:B------:R-:W-:-:S02]  /*3520*/  PRMT R55, RZ, 0x7610, R55 ;  /* 0x00007610ff377816 */ /* 0x000fc40000000037 */
[----:B------:R-:W-:Y:S02]  /*3530*/  PRMT R57, RZ, 0x7610, R57 ;  /* 0x00007610ff397816 */ /* 0x000fe40000000039 */
[----:B------:R-:W-:Y:S01]  /*3540*/  PRMT R59, RZ, 0x7610, R59 ;  /* 0x00007610ff3b7816 */ /* 0x000fe2000000003b */
[----:B------:R-:W2:Y:S01]  /*3550*/  @P0 LDG.E.U8 R53, desc[UR32][R148.64] ;  /* 0x0000002094350981 */ /* 0x000ea2000c1e1100 */
[----:B------:R-:W-:Y:S02]  /*3560*/  PRMT R61, RZ, 0x7610, R61 ;  /* 0x00007610ff3d7816 */ /* 0x000fe4000000003d */
[----:B------:R-:W-:Y:S01]  /*3570*/  PRMT R63, RZ, 0x7610, R63 ;  /* 0x00007610ff3f7816 */ /* 0x000fe2000000003f */
[----:B------:R-:W2:Y:S01]  /*3580*/  @P0 LDG.E.U8 R55, desc[UR32][R144.64] ;  /* 0x0000002090370981 */ /* 0x000ea2000c1e1100 */
[----:B------:R-:W-:Y:S02]  /*3590*/  PRMT R65, RZ, 0x7610, R65 ;  /* 0x00007610ff417816 */ /* 0x000fe40000000041 */
[----:B------:R-:W-:Y:S01]  /*35a0*/  PRMT R67, RZ, 0x7610, R67 ;  /* 0x00007610ff437816 */ /* 0x000fe20000000043 */
[----:B------:R-:W2:Y:S01]  /*35b0*/  @P0 LDG.E.U8 R57, desc[UR32][R140.64] ;  /* 0x000000208c390981 */ /* 0x000ea2000c1e1100 */
[----:B------:R-:W-:-:S02]  /*35c0*/  PRMT R187, RZ, 0x7610, R187 ;  /* 0x00007610ffbb7816 */ /* 0x000fc400000000bb */
        /* <DEDUP_REMOVED lines=9> */
[-C--:B------:R-:W-:Y:S01]  /*3660*/  LEA.HI.X.SX32 R89, R107, R0.reuse, 0x1, P2 ;  /* 0x000000006b597211 */ /* 0x080fe200010f0eff */
[----:B------:R-:W2:Y:S01]  /*3670*/  @P0 LDG.E.U8 R65, desc[UR32][R124.64] ;  /* 0x000000207c410981 */ /* 0x000ea2000c1e1100 */
[----:B------:R-:W-:-:S03]  /*3680*/  LEA.HI.X.SX32 R85, R173, R0, 0x1, P3 ;  /* 0x00000000ad557211 */ /* 0x000fc600018f0eff */
[----:B------:R-:W2:Y:S04]  /*3690*/  @P0 LDG.E.U8 R67, desc[UR32][R120.64] ;  /* 0x0000002078430981 */ /* 0x000ea8000c1e1100 */
[----:B------:R-:W2:Y:S04]  /*36a0*/  @P0 LDG.E.U8 R187, desc[UR32][R112.64] ;  /* 0x0000002070bb0981 */ /* 0x000ea8000c1e1100 */
[----:B------:R-:W2:Y:S04]  /*36b0*/  @P0 LDG.E.U8 R189, desc[UR32][R108.64] ;  /* 0x000000206cbd0981 */ /* 0x000ea8000c1e1100 */
[----:B------:R-:W2:Y:S04]  /*36c0*/  @P0 LDG.E.U8 R229, desc[UR32][R100.64] ;  /* 0x0000002064e50981 */ /* 0x000ea8000c1e1100 */
[----:B------:R-:W2:Y:S04]  /*36d0*/  @P0 LDG.E.U8 R227, desc[UR32][R96.64] ;  /* 0x0000002060e30981 */ /* 0x000ea8000c1e1100 */
[----:B------:R-:W2:Y:S04]  /*36e0*/  @P0 LDG.E.U8 R233, desc[UR32][R92.64] ;  /* 0x000000205ce90981 */ /* 0x000ea8000c1e1100 */
[----:B------:R-:W2:Y:S04]  /*36f0*/  @P0 LDG.E.U8 R225, desc[UR32][R88.64] ;  /* 0x0000002058e10981 */ /* 0x000ea8000c1e1100 */
[----:B------:R-:W2:Y:S01]  /*3700*/  @P0 LDG.E.U8 R231, desc[UR32][R84.64] ;  /* 0x0000002054e70981 */ /* 0x000ea2000c1e1100 */
[----:B------:R-:W-:-:S02]  /*3710*/  LOP3.LUT R3, R73, 0xf, RZ, 0xc0, !PT ;  /* 0x0000000f49037812 */ /* 0x000fc400078ec0ff */
[----:B------:R-:W-:-:S04]  /*3720*/  LOP3.LUT R0, R73, 0x60, RZ, 0xc0, !PT ;  /* 0x0000006049007812 */ /* 0x000fc800078ec0ff */
[----:B------:R-:W-:Y:S02]  /*3730*/  LEA.HI R75, R0, R3, RZ, 0x1f ;  /* 0x00000003004b7211 */ /* 0x000fe400078ff8ff */
[----:B------:R-:W-:-:S03]  /*3740*/  LOP3.LUT R2, R73, 0x10, RZ, 0xc0, !PT ;  /* 0x0000001049027812 */ /* 0x000fc600078ec0ff */
[----:B------:R-:W-:Y:S02]  /*3750*/  VIADD R75, R75, UR10 ;  /* 0x0000000a4b4b7c36 */ /* 0x000fe40008000000 */
[----:B-1----:R-:W-:Y:S01]  /*3760*/  FMUL R4, R4, UR4 ;  /* 0x0000000404047c20 */ /* 0x002fe20008400000 */
[----:B------:R-:W-:Y:S02]  /*3770*/  LOP3.LUT R20, R2, 0x2, RZ, 0xfc, !PT ;  /* 0x0000000202147812 */ /* 0x000fe400078efcff */
[----:B------:R-:W-:Y:S01]  /*3780*/  ISETP.GE.AND P2, PT, R75, R2, PT ;  /* 0x000000024b00720c */ /* 0x000fe20003f46270 */
[----:B------:R-:W-:Y:S01]  /*3790*/  FMUL R5, R5, UR4 ;  /* 0x0000000405057c20 */ /* 0x000fe20008400000 */
[C---:B------:R-:W-:Y:S02]  /*37a0*/  ISETP.GE.AND P5, PT, R75.reuse, R20, PT ;  /* 0x000000144b00720c */ /* 0x040fe40003fa6270 */
[----:B------:R-:W-:Y:S02]  /*37b0*/  FSEL R83, R4, -INF , P2 ;  /* 0xff80000004537808 */ /* 0x000fe40001000000 */
[----:B------:R-:W-:-:S02]  /*37c0*/  ISETP.GT.AND P2, PT, R75, R2, PT ;  /* 0x000000024b00720c */ /* 0x000fc40003f44270 */
[C---:B------:R-:W-:Y:S02]  /*37d0*/  LOP3.LUT R20, R2.reuse, 0x3, RZ, 0xfc, !PT ;  /* 0x0000000302147812 */ /* 0x040fe400078efcff */
[C---:B------:R-:W-:Y:S02]  /*37e0*/  LOP3.LUT R22, R2.reuse, 0x4, RZ, 0xfc, !PT ;  /* 0x0000000402167812 */ /* 0x040fe400078efcff */
[----:B------:R-:W-:Y:S01]  /*37f0*/  LOP3.LUT R4, R2, 0x5, RZ, 0xfc, !PT ;  /* 0x0000000502047812 */ /* 0x000fe200078efcff */
[----:B------:R-:W-:Y:S01]  /*3800*/  FMUL R6, R6, UR4 ;  /* 0x0000000406067c20 */ /* 0x000fe20008400000 */
[----:B------:R-:W-:Y:S01]  /*3810*/  FSEL R5, R5, -INF , P2 ;  /* 0xff80000005057808 */ /* 0x000fe20001000000 */
[----:B------:R-:W-:Y:S01]  /*3820*/  FMUL R8, R8, UR4 ;  /* 0x0000000408087c20 */ /* 0x000fe20008400000 */
[C---:B------:R-:W-:Y:S02]  /*3830*/  ISETP.GE.AND P4, PT, R75.reuse, R20, PT ;  /* 0x000000144b00720c */ /* 0x040fe40003f86270 */
[----:B------:R-:W-:-:S02]  /*3840*/  ISETP.GE.AND P3, PT, R75, R22, PT ;  /* 0x000000164b00720c */ /* 0x000fc40003f66270 */
[----:B------:R-:W-:Y:S02]  /*3850*/  ISETP.GE.AND P2, PT, R75, R4, PT ;  /* 0x000000044b00720c */ /* 0x000fe40003f46270 */
[C---:B------:R-:W-:Y:S02]  /*3860*/  LOP3.LUT R20, R2.reuse, 0x6, RZ, 0xfc, !PT ;  /* 0x0000000602147812 */ /* 0x040fe400078efcff */
[----:B------:R-:W-:Y:S01]  /*3870*/  LOP3.LUT R4, R2, 0x8, RZ, 0xfc, !PT ;  /* 0x0000000802047812 */ /* 0x000fe200078efcff */
[----:B------:R-:W-:Y:S01]  /*3880*/  FMUL R7, R7, UR4 ;  /* 0x0000000407077c20 */ /* 0x000fe20008400000 */
[----:B------:R-:W-:Y:S01]  /*3890*/  FSEL R6, R6, -INF , P5 ;  /* 0xff80000006067808 */ /* 0x000fe20002800000 */
[----:B------:R-:W-:Y:S01]  /*38a0*/  FMUL R9, R9, UR4 ;  /* 0x0000000409097c20 */ /* 0x000fe20008400000 */
[----:B------:R-:W-:Y:S02]  /*38b0*/  FSEL R8, R8, -INF , P3 ;  /* 0xff80000008087808 */ /* 0x000fe40001800000 */
        /* <DEDUP_REMOVED lines=13> */
[----:B------:R-:W-:Y:S02]  /*3990*/  FSEL R11, R11, -INF , P4 ;  /* 0xff8000000b0b7808 */ /* 0x000fe40002000000 */
[----:B------:R-:W-:Y:S02]  /*39a0*/  FSEL R10, R10, -INF , P5 ;  /* 0xff8000000a0a7808 */ /* 0x000fe40002800000 */
[----:B------:R-:W-:-:S02]  /*39b0*/  ISETP.GE.AND P4, PT, R75, R4, PT ;  /* 0x000000044b00720c */ /* 0x000fc40003f86270 */
[----:B------:R-:W-:Y:S02]  /*39c0*/  ISETP.GE.AND P5, PT, R75, R20, PT ;  /* 0x000000144b00720c */ /* 0x000fe40003fa6270 */
[----:B------:R-:W-:Y:S02]  /*39d0*/  FMNMX3 R4, R83, R5, R6, !PT ;  /* 0x0000000553047276 */ /* 0x000fe40007800006 */
[----:B------:R-:W-:Y:S01]  /*39e0*/  LOP3.LUT R20, R2, 0xc, RZ, 0xfc, !PT ;  /* 0x0000000c02147812 */ /* 0x000fe200078efcff */
[----:B------:R-:W-:Y:S01]  /*39f0*/  FMUL R13, R13, UR4 ;  /* 0x000000040d0d7c20 */ /* 0x000fe20008400000 */
[----:B------:R-:W-:Y:S02]  /*3a00*/  FSEL R12, R12, -INF , P3 ;  /* 0xff8000000c0c7808 */ /* 0x000fe40001800000 */
[----:B------:R-:W-:Y:S02]  /*3a10*/  FMNMX3 R4, R4, R7, R8, !PT ;  /* 0x0000000704047276 */ /* 0x000fe40007800008 */
[----:B------:R-:W-:Y:S01]  /*3a20*/  ISETP.GE.AND P3, PT, R75, R20, PT ;  /* 0x000000144b00720c */ /* 0x000fe20003f66270 */
[----:B------:R-:W-:Y:S01]  /*3a30*/  FMUL R14, R14, UR4 ;  /* 0x000000040e0e7c20 */ /* 0x000fe20008400000 */
[----:B------:R-:W-:-:S02]  /*3a40*/  LOP3.LUT R20, R2, 0xd, RZ, 0xfc, !PT ;  /* 0x0000000d02147812 */ /* 0x000fc400078efcff */
[----:B------:R-:W-:Y:S02]  /*3a50*/  FMNMX3 R4, R4, R9, R10, !PT ;  /* 0x0000000904047276 */ /* 0x000fe4000780000a */
[----:B------:R-:W-:Y:S01]  /*3a60*/  FSEL R13, R13, -INF , P2 ;  /* 0xff8000000d0d7808 */ /* 0x000fe20001000000 */
[----:B------:R-:W-:Y:S01]  /*3a70*/  FMUL R15, R15, UR4 ;  /* 0x000000040f0f7c20 */ /* 0x000fe20008400000 */
[----:B------:R-:W-:Y:S01]  /*3a80*/  ISETP.GE.AND P2, PT, R75, R20, PT ;  /* 0x000000144b00720c */ /* 0x000fe20003f46270 */
[----:B------:R-:W-:Y:S01]  /*3a90*/  FMUL R16, R16, UR4 ;  /* 0x0000000410107c20 */ /* 0x000fe20008400000 */
[----:B------:R-:W-:Y:S02]  /*3aa0*/  LOP3.LUT R20, R2, 0xe, RZ, 0xfc, !PT ;  /* 0x0000000e02147812 */ /* 0x000fe400078efcff */
[----:B------:R-:W-:Y:S02]  /*3ab0*/  FSEL R14, R14, -INF , P5 ;  /* 0xff8000000e0e7808 */ /* 0x000fe40002800000 */
[----:B------:R-:W-:Y:S01]  /*3ac0*/  FMNMX3 R4, R4, R11, R12, !PT ;  /* 0x0000000b04047276 */ /* 0x000fe2000780000c */
[----:B------:R-:W-:Y:S01]  /*3ad0*/  FMUL R17, R17, UR4 ;  /* 0x0000000411117c20 */ /* 0x000fe20008400000 */
[----:B------:R-:W-:Y:S01]  /*3ae0*/  ISETP.GE.AND P5, PT, R75, R20, PT ;  /* 0x000000144b00720c */ /* 0x000fe20003fa6270 */
[----:B------:R-:W-:Y:S01]  /*3af0*/  FMUL R18, R18, UR4 ;  /* 0x0000000412127c20 */ /* 0x000fe20008400000 */
[----:B------:R-:W-:-:S02]  /*3b00*/  LOP3.LUT R20, R2, 0xf, RZ, 0xfc, !PT ;  /* 0x0000000f02147812 */ /* 0x000fc400078efcff */
[----:B------:R-:W-:Y:S02]  /*3b10*/  FSEL R15, R15, -INF , P4 ;  /* 0xff8000000f0f7808 */ /* 0x000fe40002000000 */
[----:B------:R-:W-:Y:S02]  /*3b20*/  FSEL R16, R16, -INF , P3 ;  /* 0xff80000010107808 */ /* 0x000fe40001800000 */
[----:B------:R-:W-:Y:S01]  /*3b30*/  FMNMX3 R4, R4, R13, R14, !PT ;  /* 0x0000000d04047276 */ /* 0x000fe2000780000e */
[----:B------:R-:W-:Y:S01]  /*3b40*/  FMUL R19, R19, UR4 ;  /* 0x0000000413137c20 */ /* 0x000fe20008400000 */
[----:B------:R-:W-:Y:S02]  /*3b50*/  ISETP.GE.AND P4, PT, R75, R20, PT ;  /* 0x000000144b00720c */ /* 0x000fe40003f86270 */
[----:B------:R-:W-:Y:S02]  /*3b60*/  FSEL R17, R17, -INF , P2 ;  /* 0xff80000011117808 */ /* 0x000fe40001000000 */
[----:B------:R-:W-:-:S02]  /*3b70*/  FSEL R18, R18, -INF , P5 ;  /* 0xff80000012127808 */ /* 0x000fc40002800000 */
[----:B------:R-:W-:Y:S02]  /*3b80*/  FMNMX3 R4, R4, R15, R16, !PT ;  /* 0x0000000f04047276 */ /* 0x000fe40007800010 */
[----:B------:R-:W-:Y:S02]  /*3b90*/  FSEL R19, R19, -INF , P4 ;  /* 0xff80000013137808 */ /* 0x000fe40002000000 */
[----:B------:R-:W-:-:S04]  /*3ba0*/  FMNMX3 R4, R4, R17, R18, !PT ;  /* 0x0000001104047276 */ /* 0x000fc80007800012 */
[----:B------:R-:W-:-:S05]  /*3bb0*/  FMNMX R4, R19, R4, !PT ;  /* 0x0000000413047209 */ /* 0x000fca0007800000 */
[----:B------:R-:W1:Y:S02]  /*3bc0*/  SHFL.BFLY PT, R105, R4, 0x10, 0x1f ;  /* 0x0e001f0004697f89 */ /* 0x000e6400000e0000 */
[----:B-1----:R-:W-:-:S05]  /*3bd0*/  FMNMX3 R172, R4, -INF , R105, !PT ;  /* 0xff80000004ac7876 */ /* 0x002fca0007800069 */
[--C-:B------:R-:W-:Y:S01]  /*3be0*/  FADD R5, R5, -R172.reuse ;  /* 0x800000ac05057221 */ /* 0x100fe20000000000 */
[--C-:B------:R-:W-:Y:S01]  /*3bf0*/  FADD R83, R83, -R172.reuse ;  /* 0x800000ac53537221 */ /* 0x100fe20000000000 */
[--C-:B------:R-:W-:Y:S02]  /*3c00*/  FADD R6, R6, -R172.reuse ;  /* 0x800000ac06067221 */ /* 0x100fe40000000000 */
[----:B------:R-:W-:Y:S01]  /*3c10*/  FMUL R5, R5, 1.4426950216293334961 ;  /* 0x3fb8aa3b05057820 */ /* 0x000fe20000400000 */
[----:B------:R-:W-:Y:S01]  /*3c20*/  FMUL R83, R83, 1.4426950216293334961 ;  /* 0x3fb8aa3b53537820 */ /* 0x000fe20000400000 */
[--C-:B------:R-:W-:Y:S01]  /*3c30*/  FADD R7, R7, -R172.reuse ;  /* 0x800000ac07077221 */ /* 0x100fe20000000000 */
[----:B------:R-:W-:Y:S02]  /*3c40*/  FMUL R6, R6, 1.4426950216293334961 ;  /* 0x3fb8aa3b06067820 */ /* 0x000fe40000400000 */
[----:B------:R-:W-:Y:S01]  /*3c50*/  MUFU.EX2 R104, R83 ;  /* 0x0000005300687308 */ /* 0x000fe20000000800 */
[----:B------:R-:W-:Y:S01]  /*3c60*/  FMUL R7, R7, 1.4426950216293334961 ;  /* 0x3fb8aa3b07077820 */ /* 0x000fe20000400000 */
[----:B------:R-:W-:-:S06]  /*3c70*/  FADD R8, R8, -R172 ;  /* 0x800000ac08087221 */ /* 0x000fcc0000000000 */
[----:B------:R-:W1:Y:S01]  /*3c80*/  MUFU.EX2 R5, R5 ;  /* 0x0000000500057308 */ /* 0x000e620000000800 */
[----:B------:R-:W-:Y:S01]  /*3c90*/  FMUL R8, R8, 1.4426950216293334961 ;  /* 0x3fb8aa3b08087820 */ /* 0x000fe20000400000 */
[----:B------:R-:W-:-:S06]  /*3ca0*/  FADD R9, R9, -R172 ;  /* 0x800000ac09097221 */ /* 0x000fcc0000000000 */
[----:B------:R-:W0:Y:S01]  /*3cb0*/  MUFU.EX2 R4, R6 ;  /* 0x0000000600047308 */ /* 0x000e220000000800 */
[----:B------:R-:W-:Y:S01]  /*3cc0*/  FADD R10, R10, -R172 ;  /* 0x800000ac0a0a7221 */ /* 0x000fe20000000000 */
[----:B------:R-:W-:-:S06]  /*3cd0*/  FMUL R9, R9, 1.4426950216293334961 ;  /* 0x3fb8aa3b09097820 */ /* 0x000fcc0000400000 */
[----:B------:R-:W0:Y:S01]  /*3ce0*/  MUFU.EX2 R7, R7 ;  /* 0x0000000700077308 */ /* 0x000e220000000800 */
[----:B------:R-:W-:Y:S01]  /*3cf0*/  FMUL R10, R10, 1.4426950216293334961 ;  /* 0x3fb8aa3b0a0a7820 */ /* 0x000fe20000400000 */
[----:B------:R-:W-:-:S06]  /*3d00*/  FADD R11, R11, -R172 ;  /* 0x800000ac0b0b7221 */ /* 0x000fcc0000000000 */
[----:B------:R-:W0:Y:S01]  /*3d10*/  MUFU.EX2 R105, R8 ;  /* 0x0000000800697308 */ /* 0x000e220000000800 */
[----:B------:R-:W-:Y:S01]  /*3d20*/  FMUL R11, R11, 1.4426950216293334961 ;  /* 0x3fb8aa3b0b0b7820 */ /* 0x000fe20000400000 */
[----:B------:R-:W-:-:S06]  /*3d30*/  FADD R12, R12, -R172 ;  /* 0x800000ac0c0c7221 */ /* 0x000fcc0000000000 */
[----:B------:R1:W3:Y:S01]  /*3d40*/  MUFU.EX2 R20, R9 ;  /* 0x0000000900147308 */ /* 0x0002e20000000800 */
[----:B------:R-:W-:Y:S01]  /*3d50*/  FMUL R12, R12, 1.4426950216293334961 ;  /* 0x3fb8aa3b0c0c7820 */ /* 0x000fe20000400000 */
[----:B------:R-:W-:Y:S01]  /*3d60*/  FADD R13, R13, -R172 ;  /* 0x800000ac0d0d7221 */ /* 0x000fe20000000000 */
[----:B-1----:R-:W-:-:S05]  /*3d70*/  FADD R9, R104, R5 ;  /* 0x0000000568097221 */ /* 0x002fca0000000000 */
[----:B------:R-:W1:Y:S01]  /*3d80*/  MUFU.EX2 R10, R10 ;  /* 0x0000000a000a7308 */ /* 0x000e620000000800 */
[----:B0-----:R-:W-:Y:S01]  /*3d90*/  FADD R6, R4, R9 ;  /* 0x0000000904067221 */ /* 0x001fe20000000000 */
[----:B------:R-:W-:Y:S01]  /*3da0*/  FMUL R13, R13, 1.4426950216293334961 ;  /* 0x3fb8aa3b0d0d7820 */ /* 0x000fe20000400000 */
[----:B------:R-:W-:Y:S02]  /*3db0*/  FADD R14, R14, -R172 ;  /* 0x800000ac0e0e7221 */ /* 0x000fe40000000000 */
[----:B------:R-:W-:-:S03]  /*3dc0*/  FADD R6, R7, R6 ;  /* 0x0000000607067221 */ /* 0x000fc60000000000 */
[----:B------:R-:W0:Y:S01]  /*3dd0*/  MUFU.EX2 R11, R11 ;  /* 0x0000000b000b7308 */ /* 0x000e220000000800 */
[----:B------:R-:W-:Y:S01]  /*3de0*/  FMUL R14, R14, 1.4426950216293334961 ;  /* 0x3fb8aa3b0e0e7820 */ /* 0x000fe20000400000 */
[----:B------:R-:W-:Y:S01]  /*3df0*/  FADD R15, R15, -R172 ;  /* 0x800000ac0f0f7221 */ /* 0x000fe20000000000 */
[----:B------:R-:W-:-:S05]  /*3e00*/  FADD R9, R105, R6 ;  /* 0x0000000669097221 */ /* 0x000fca0000000000 */
[----:B------:R-:W0:Y:S01]  /*3e10*/  MUFU.EX2 R12, R12 ;  /* 0x0000000c000c7308 */ /* 0x000e220000000800 */
[----:B---3--:R-:W-:Y:S01]  /*3e20*/  FADD R9, R20, R9 ;  /* 0x0000000914097221 */ /* 0x008fe20000000000 */
[----:B------:R-:W-:Y:S01]  /*3e30*/  FMUL R15, R15, 1.4426950216293334961 ;  /* 0x3fb8aa3b0f0f7820 */ /* 0x000fe20000400000 */
[----:B------:R-:W-:-:S05]  /*3e40*/  FADD R16, R16, -R172 ;  /* 0x800000ac10107221 */ /* 0x000fca0000000000 */
[----:B------:R-:W3:Y:S01]  /*3e50*/  MUFU.EX2 R13, R13 ;  /* 0x0000000d000d7308 */ /* 0x000ee20000000800 */
[----:B-1----:R-:W-:Y:S01]  /*3e60*/  FADD R6, R10, R9 ;  /* 0x000000090a067221 */ /* 0x002fe20000000000 */
[----:B------:R-:W-:Y:S01]  /*3e70*/  FMUL R16, R16, 1.4426950216293334961 ;  /* 0x3fb8aa3b10107820 */ /* 0x000fe20000400000 */
[----:B------:R-:W-:-:S05]  /*3e80*/  FADD R17, R17, -R172 ;  /* 0x800000ac11117221 */ /* 0x000fca0000000000 */
[----:B------:R-:W1:Y:S01]  /*3e90*/  MUFU.EX2 R14, R14 ;  /* 0x0000000e000e7308 */ /* 0x000e620000000800 */
[----:B0-----:R-:W-:Y:S01]  /*3ea0*/  FADD R9, R11, R6 ;  /* 0x000000060b097221 */ /* 0x001fe20000000000 */
[----:B------:R-:W-:Y:S01]  /*3eb0*/  FMUL R17, R17, 1.4426950216293334961 ;  /* 0x3fb8aa3b11117820 */ /* 0x000fe20000400000 */
[----:B------:R-:W-:-:S05]  /*3ec0*/  FADD R18, R18, -R172 ;  /* 0x800000ac12127221 */ /* 0x000fca0000000000 */
[----:B------:R-:W0:Y:S01]  /*3ed0*/  MUFU.EX2 R15, R15 ;  /* 0x0000000f000f7308 */ /* 0x000e220000000800 */
[----:B------:R-:W-:Y:S01]  /*3ee0*/  FADD R6, R12, R9 ;  /* 0x000000090c067221 */ /* 0x000fe20000000000 */
[----:B------:R-:W-:Y:S01]  /*3ef0*/  FMUL R18, R18, 1.4426950216293334961 ;  /* 0x3fb8aa3b12127820 */ /* 0x000fe20000400000 */
[----:B------:R-:W-:-:S05]  /*3f00*/  FADD R19, R19, -R172 ;  /* 0x800000ac13137221 */ /* 0x000fca0000000000 */
[----:B------:R-:W0:Y:S01]  /*3f10*/  MUFU.EX2 R16, R16 ;  /* 0x0000001000107308 */ /* 0x000e220000000800 */
[----:B---3--:R-:W-:Y:S01]  /*3f20*/  FADD R9, R13, R6 ;  /* 0x000000060d097221 */ /* 0x008fe20000000000 */
[----:B------:R-:W-:-:S06]  /*3f30*/  FMUL R19, R19, 1.4426950216293334961 ;  /* 0x3fb8aa3b13137820 */ /* 0x000fcc0000400000 */
[----:B------:R-:W3:Y:S01]  /*3f40*/  MUFU.EX2 R17, R17 ;  /* 0x0000001100117308 */ /* 0x000ee20000000800 */
[----:B-1----:R-:W-:-:S07]  /*3f50*/  FADD R6, R14, R9 ;  /* 0x000000090e067221 */ /* 0x002fce0000000000 */
[----:B------:R-:W1:Y:S01]  /*3f60*/  MUFU.EX2 R18, R18 ;  /* 0x0000001200127308 */ /* 0x000e620000000800 */
[----:B0-----:R-:W-:-:S07]  /*3f70*/  FADD R9, R15, R6 ;  /* 0x000000060f097221 */ /* 0x001fce0000000000 */
[----:B------:R-:W0:Y:S01]  /*3f80*/  MUFU.EX2 R19, R19 ;  /* 0x0000001300137308 */ /* 0x000e220000000800 */
[----:B------:R-:W-:Y:S01]  /*3f90*/  FADD R6, R16, R9 ;  /* 0x0000000910067221 */ /* 0x000fe20000000000 */
[----:B------:R-:W-:-:S03]  /*3fa0*/  SHF.R.S32.HI R8, RZ, 0x2, R73 ;  /* 0x00000002ff087819 */ /* 0x000fc60000011449 */
[----:B---3--:R-:W-:Y:S01]  /*3fb0*/  FADD R9, R17, R6 ;  /* 0x0000000611097221 */ /* 0x008fe20000000000 */
[----:B------:R-:W-:Y:S02]  /*3fc0*/  F2FP.SATFINITE.E4M3.F32.PACK_AB_MERGE_C R7, R7, R4, RZ ;  /* 0x000000040707723e */ /* 0x000fe400048070ff */
[----:B------:R-:W-:Y:S01]  /*3fd0*/  SGXT R8, R8, 0x1 ;  /* 0x000000010808781a */ /* 0x000fe20000000200 */
[----:B-1----:R-:W-:-:S03]  /*3fe0*/  FADD R4, R18, R9 ;  /* 0x0000000912047221 */ /* 0x002fc60000000000 */
[----:B------:R-:W-:Y:S01]  /*3ff0*/  LOP3.LUT R83, R8, 0x90, RZ, 0xc0, !PT ;  /* 0x0000009008537812 */ /* 0x000fe200078ec0ff */
[----:B------:R-:W-:Y:S01]  /*4000*/  STS.U8 [R68+UR9+0x2000], R21 ;  /* 0x0020001544007988 */ /* 0x000fe20008000009 */
[----:B0-----:R-:W-:Y:S01]  /*4010*/  FADD R173, R19, R4 ;  /* 0x0000000413ad7221 */ /* 0x001fe20000000000 */
[----:B------:R-:W-:Y:S02]  /*4020*/  FADD R4, -R172, -INF ;  /* 0xff800000ac047421 */ /* 0x000fe40000000100 */
[----:B--2---:R-:W-:Y:S01]  /*4030*/  STS.U8 [R68+UR9+0x2100], R25 ;  /* 0x0021001944007988 */ /* 0x004fe20008000009 */
[----:B------:R-:W-:-:S03]  /*4040*/  IMAD.SHL.U32 R8, R73, 0x20, RZ ;  /* 0x0000002049087824 */ /* 0x000fc600078e00ff */
[----:B------:R-:W-:Y:S01]  /*4050*/  STS.U8 [R68+UR9+0x2200], R23 ;  /* 0x0022001744007988 */ /* 0x000fe20008000009 */
[----:B------:R-:W-:-:S03]  /*4060*/  IMAD R22, R0, 0x10, R83 ;  /* 0x0000001000167824 */ /* 0x000fc600078e0253 */
[----:B----4-:R-:W-:Y:S04]  /*4070*/  STS.U8 [R68+UR9+0x2300], R29 ;  /* 0x0023001d44007988 */ /* 0x010fe80008000009 */
[----:B-----5:R-:W-:Y:S04]  /*4080*/  STS.U8 [R68+UR9+0x2400], R27 ;  /* 0x0024001b44007988 */ /* 0x020fe80008000009 */
        /* <DEDUP_REMOVED lines=12> */
[----:B------:R-:W-:-:S02]  /*4150*/  LOP3.LUT R8, R8, 0x160, RZ, 0xc0, !PT ;  /* 0x0000016008087812 */ /* 0x000fc400078ec0ff */
[----:B------:R-:W-:Y:S02]  /*4160*/  LOP3.LUT R83, R22, 0x10, R73, 0x78, !PT ;  /* 0x0000001016537812 */ /* 0x000fe400078e7849 */
[----:B------:R-:W-:Y:S01]  /*4170*/  F2FP.SATFINITE.E4M3.F32.PACK_AB_MERGE_C R10, R11, R10, RZ ;  /* 0x0000000a0b0a723e */ /* 0x000fe200048070ff */
[----:B0-----:R-:W-:Y:S01]  /*4180*/  FMUL R185, R4, 1.4426950216293334961 ;  /* 0x3fb8aa3b04b97820 */ /* 0x001fe20000400000 */
[----:B------:R-:W-:Y:S02]  /*4190*/  F2FP.SATFINITE.E4M3.F32.PACK_AB_MERGE_C R106, R15, R14, RZ ;  /* 0x0000000e0f6a723e */ /* 0x000fe400048070ff */
[----:B------:R-:W-:-:S03]  /*41a0*/  F2FP.SATFINITE.E4M3.F32.PACK_AB_MERGE_C R107, R19, R18, RZ ;  /* 0x00000012136b723e */ /* 0x000fc600048070ff */
[----:B------:R-:W0:Y:S01]  /*41b0*/  MUFU.EX2 R185, R185 ;  /* 0x000000b900b97308 */ /* 0x000e220000000800 */
[----:B------:R-:W-:Y:S02]  /*41c0*/  IADD3 R83, PT, PT, R83, UR9, R8 ;  /* 0x0000000953537c10 */ /* 0x000fe4000fffe008 */
[----:B------:R-:W-:Y:S02]  /*41d0*/  F2FP.SATFINITE.E4M3.F32.PACK_AB_MERGE_C R105, R20, R105, R10 ;  /* 0x000000691469723e */ /* 0x000fe4000480700a */
[----:B------:R-:W-:Y:S02]  /*41e0*/  F2FP.SATFINITE.E4M3.F32.PACK_AB_MERGE_C R104, R5, R104, R7 ;  /* 0x000000680568723e */ /* 0x000fe40004807007 */
[----:B------:R-:W-:Y:S02]  /*41f0*/  F2FP.SATFINITE.E4M3.F32.PACK_AB_MERGE_C R106, R13, R12, R106 ;  /* 0x0000000c0d6a723e */ /* 0x000fe4000480706a */
[----:B------:R-:W-:Y:S01]  /*4200*/  F2FP.SATFINITE.E4M3.F32.PACK_AB_MERGE_C R107, R17, R16, R107 ;  /* 0x00000010116b723e */ /* 0x000fe2000480706b */
[----:B------:R-:W-:Y:S04]  /*4210*/  STS.U8 [R82+UR9+0x2080], R53 ;  /* 0x0020803552007988 */ /* 0x000fe80008000009 */
[----:B------:R-:W-:Y:S04]  /*4220*/  STS.U8 [R82+UR9+0x2180], R55 ;  /* 0x0021803752007988 */ /* 0x000fe80008000009 */
[----:B------:R-:W-:Y:S04]  /*4230*/  STS.U8 [R82+UR9+0x2280], R57 ;  /* 0x0022803952007988 */ /* 0x000fe80008000009 */
[----:B------:R-:W-:Y:S04]  /*4240*/  STS.U8 [R82+UR9+0x2380], R59 ;  /* 0x0023803b52007988 */ /* 0x000fe80008000009 */
[----:B------:R-:W-:Y:S04]  /*4250*/  STS.U8 [R82+UR9+0x2480], R61 ;  /* 0x0024803d52007988 */ /* 0x000fe80008000009 */
[----:B------:R-:W-:Y:S04]  /*4260*/  STS.U8 [R82+UR9+0x2580], R63 ;  /* 0x0025803f52007988 */ /* 0x000fe80008000009 */
[----:B------:R-:W-:Y:S04]  /*4270*/  STS.U8 [R82+UR9+0x2680], R65 ;  /* 0x0026804152007988 */ /* 0x000fe80008000009 */
        /* <DEDUP_REMOVED lines=8> */
[----:B------:R2:W-:Y:S01]  /*4300*/  STS.128 [R83+0x5000], R104 ;  /* 0x0050006853007388 */ /* 0x0005e20000000c00 */
[----:B-1----:R-:W1:Y:S01]  /*4310*/  LDTM.16dp32bit_t0_t15.x64 R4, tmem[UR11] ;  /* 0x0000000b000479ee */ /* 0x002e620008b00000 */
[----:B------:R-:W3:Y:S02]  /*4320*/  LDTM.16dp32bit_t16_t31.x64 R4, tmem[UR11+0x40] ;  /* 0x0000400b000479ee */ /* 0x000ee40008b20000 */
[----:B------:R2:W4:Y:S01]  /*4330*/  SHFL.BFLY PT, R184, R173, 0x10, 0x1f ;  /* 0x0e001f00adb87f89 */ /* 0x00052200000e0000 */
[----:B------:R-:W-:Y:S01]  /*4340*/  NOP ;  /* 0x0000000000007918 */ /* 0x000fe20000000000 */
[----:B0-----:R-:W-:Y:S05]  /*4350*/  @!P0 BRA `(.L_x_9) ;  /* 0x0000000400088947 */ /* 0x001fea0003800000 */
[C---:B-1-3--:R-:W-:Y:S01]  /*4360*/  FMUL R4, R185.reuse, R4 ;  /* 0x00000004b9047220 */ /* 0x04afe20000400000 */
[C---:B------:R-:W-:Y:S01]  /*4370*/  FMUL R5, R185.reuse, R5 ;  /* 0x00000005b9057220 */ /* 0x040fe20000400000 */
        /* <DEDUP_REMOVED lines=61> */
[----:B------:R-:W-:-:S04]  /*4750*/  FMUL R67, R185, R67 ;  /* 0x00000043b9437220 */ /* 0x000fc80000400000 */
[----:B------:R0:W-:Y:S01]  /*4760*/  STTM.16dp32bit_t0_t15.x64 tmem[UR11], R4 ;  /* 0x00000004000079ed */ /* 0x0001e20008b0000b */
[----:B------:R0:W-:Y:S02]  /*4770*/  STTM.16dp32bit_t16_t31.x64 tmem[UR11+0x40], R4 ;  /* 0x00004004000079ed */ /* 0x0001e40008b2000b */
.L_x_9:
[----:B---3--:R-:W3:Y:S02]  /*4780*/  FENCE.VIEW.ASYNC.T ;  /* 0x00000000000073c6 */ /* 0x008ee40000000200 */
[----:B---3--:R-:W-:Y:S01]  /*4790*/  BAR.SYNC.DEFER_BLOCKING 0x0 ;  /* 0x0000000000007b1d */ /* 0x008fe20000010000 */
[----:B----4-:R-:W-:Y:S01]  /*47a0*/  FADD R184, R173, R184 ;  /* 0x000000b8adb87221 */ /* 0x010fe20000000000 */
[----:B------:R-:W-:Y:S01]  /*47b0*/  UIADD3 UR18, UPT, UPT, UR9, 0x5800, URZ ;  /* 0x0000580009127890 */ /* 0x000fe2000fffe0ff */
[----:B--2---:R-:W-:Y:S02]  /*47c0*/  FSEL R104, R172, -INF , P0 ;  /* 0xff800000ac687808 */ /* 0x004fe40000000000 */
[----:B------:R-:W-:Y:S01]  /*47d0*/  FADD R184, R185, R184 ;  /* 0x000000b8b9b87221 */ /* 0x000fe20000000000 */
[----:B------:R-:W-:-:S04]  /*47e0*/  UMOV UR19, 0xc0004010 ;  /* 0xc000401000137882 */ /* 0x000fc80000000000 */
[----:B------:R-:W-:Y:S01]  /*47f0*/  FSEL R172, R184, 1, P0 ;  /* 0x3f800000b8ac7808 */ /* 0x000fe20000000000 */
[----:B------:R2:W-:Y:S06]  /*4800*/  MEMBAR.ALL.CTA ;  /* 0x0000000000007992 */ /* 0x0005ec0000008000 */
[----:B--2---:R-:W2:Y:S02]  /*4810*/  FENCE.VIEW.ASYNC.S ;  /* 0x00000000000073c6 */ /* 0x004ea40000000000 */
[----:B--2---:R-:W-:Y:S06]  /*4820*/  BAR.SYNC.DEFER_BLOCKING 0x0 ;  /* 0x0000000000007b1d */ /* 0x004fec0000010000 */
[----:B------:R-:W-:Y:S05]  /*4830*/  @!P1 BRA `(.L_x_10) ;  /* 0x0000000000589947 */ /* 0x000fea0003800000 */
[----:B------:R-:W-:Y:S01]  /*4840*/  UIADD3 UR4, UPT, UPT, UR9, 0x5000, URZ ;  /* 0x0000500009047890 */ /* 0x000fe2000fffe0ff */
[----:B------:R-:W-:Y:S01]  /*4850*/  BSSY.RECONVERGENT B0, `(.L_x_11) ;  /* 0x0000013000007945 */ /* 0x000fe20003800200 */
[----:B------:R-:W-:Y:S02]  /*4860*/  UIADD3 UR5, UPT, UPT, UR9, 0x2000, URZ ;  /* 0x0000200009057890 */ /* 0x000fe4000fffe0ff */
[----:B------:R-:W-:Y:S02]  /*4870*/  USHF.R.U32.HI UR4, URZ, 0x4, UR4 ;  /* 0x00000004ff047899 */ /* 0x000fe40008011604 */
[----:B------:R-:W-:Y:S01]  /*4880*/  USHF.R.U32.HI UR5, URZ, 0x4, UR5 ;  /* 0x00000004ff057899 */ /* 0x000fe20008011605 */
[----:B------:R-:W-:Y:S01]  /*4890*/  ELECT P0, URZ, PT ;  /* 0x0000000000ff782f */ /* 0x000fe20003800000 */
[----:B------:R-:W-:Y:S02]  /*48a0*/  USGXT.U32 UR24, UR4, 0xe ;  /* 0x0000000e0418789a */ /* 0x000fe40008000000 */
[----:B------:R-:W-:Y:S01]  /*48b0*/  USGXT.U32 UR6, UR5, 0xe ;  /* 0x0000000e0506789a */ /* 0x000fe20008000000 */
[----:B------:R-:W-:Y:S01]  /*48c0*/  UMOV UR12, 0x0 ;  /* 0x00000000000c7882 */ /* 0x000fe20000000000 */
[----:B------:R-:W-:Y:S01]  /*48d0*/  UMOV UR13, 0x4200010 ;  /* 0x04200010000d7882 */ /* 0x000fe20000000000 */
[----:B------:R-:W-:-:S02]  /*48e0*/  UMOV UR5, UR19 ;  /* 0x0000001300057c82 */ /* 0x000fc40008000000 */
[----:B------:R-:W-:Y:S01]  /*48f0*/  UMOV UR4, UR24 ;  /* 0x0000001800047c82 */ /* 0x000fe20008000000 */
[----:B------:R-:W-:-:S03]  /*4900*/  UMOV UR7, 0xc0004010 ;  /* 0xc000401000077882 */ /* 0x000fc60000000000 */
[----:B------:R2:W-:Y:S01]  /*4910*/  UTCQMMA gdesc[UR4], gdesc[UR6], tmem[UR37], tmem[UR12], idesc[UR13], UPT ;  /* 0x00ff0c06040075ea */ /* 0x0005e2000b800325 */
[----:B------:R-:W-:Y:S05]  /*4920*/  @!P0 BRA `(.L_x_12) ;  /* 0x0000000000148947 */ /* 0x000fea0003800000 */
[----:B--2---:R-:W-:Y:S01]  /*4930*/  UMOV UR4, UR18 ;  /* 0x0000001200047c82 */ /* 0x004fe20008000000 */
[----:B------:R-:W-:Y:S02]  /*4940*/  UMOV UR5, URZ ;  /* 0x000000ff00057c82 */ /* 0x000fe40008000000 */
[----:B------:R-:W-:Y:S02]  /*4950*/  UMOV UR4, UR4 ;  /* 0x0000000400047c82 */ /* 0x000fe40008000000 */
[----:B------:R3:W-:Y:S01]  /*4960*/  UTCBAR [UR4], URZ ;  /* 0x000000ff040073e9 */ /* 0x0007e200080000ff */
[----:B------:R-:W-:Y:S02]  /*4970*/  NOP ;  /* 0x0000000000007918 */ /* 0x000fe40000000000 */
.L_x_12:
[----:B--23--:R-:W-:Y:S05]  /*4980*/  BSYNC.RECONVERGENT B0 ;  /* 0x0000000000007941 */ /* 0x00cfea0003800200 */
.L_x_11:
[----:B------:R-:W-:Y:S05]  /*4990*/  BRA `(.L_x_13) ;  /* 0x0000000000147947 */ /* 0x000fea0003800000 */
.L_x_10:
[----:B------:R-:W-:-:S09]  /*49a0*/  UISETP.GE.AND UP0, UPT, UR10, URZ, UPT ;  /* 0x000000ff0a00728c */ /* 0x000fd2000bf06270 */
[----:B------:R-:W-:Y:S05]  /*49b0*/  BRA.U !UP0, `(.L_x_14) ;  /* 0x0000002508dc7547 */ /* 0x000fea000b800000 */
[----:B------:R-:W-:-:S04]  /*49c0*/  UIADD3 UR4, UPT, UPT, UR9, 0x5000, URZ ;  /* 0x0000500009047890 */ /* 0x000fc8000fffe0ff */
[----:B------:R-:W-:-:S04]  /*49d0*/  USHF.R.U32.HI UR4, URZ, 0x4, UR4 ;  /* 0x00000004ff047899 */ /* 0x000fc80008011604 */
[----:B------:R-:W-:-:S12]  /*49e0*/  USGXT.U32 UR24, UR4, 0xe ;  /* 0x0000000e0418789a */ /* 0x000fd80008000000 */
.L_x_13:
[----:B------:R-:W2:Y:S01]  /*49f0*/  LDCU UR21, c[0x0][0x3d4] ;  /* 0x00007a80ff1577ac */ /* 0x000ea20008000800 */
[----:B01----:R-:W-:Y:S01]  /*4a00*/  IMAD.MOV.U32 R20, RZ, RZ, RZ ;  /* 0x000000ffff147224 */ /* 0x003fe200078e00ff */
[----:B------:R-:W0:Y:S01]  /*4a10*/  LDCU UR23, c[0x0][0x3c4] ;  /* 0x00007880ff1777ac */ /* 0x000e220008000800 */
[----:B------:R-:W-:Y:S02]  /*4a20*/  USHF.R.U32.HI UR20, URZ, 0x4, UR9 ;  /* 0x00000004ff147899 */ /* 0x000fe40008011609 */
[----:B------:R-:W-:Y:S02]  /*4a30*/  USHF.R.U32.HI UR22, URZ, 0x4, UR14 ;  /* 0x00000004ff167899 */ /* 0x000fe4000801160e */
[----:B------:R-:W-:Y:S02]  /*4a40*/  USGXT.U32 UR20, UR20, 0xe ;  /* 0x0000000e1414789a */ /* 0x000fe40008000000 */
[----:B------:R-:W-:Y:S02]  /*4a50*/  USGXT.U32 UR22, UR22, 0xe ;  /* 0x0000000e1616789a */ /* 0x000fe40008000000 */
[----:B------:R-:W-:-:S02]  /*4a60*/  UIADD3 UR14, UP4, UPT, UR20, 0x80, URZ ;  /* 0x00000080140e7890 */ /* 0x000fc4000ff9e0ff */
[----:B------:R-:W-:Y:S02]  /*4a70*/  UIADD3 UR12, UP0, UPT, UR22, 0x2, URZ ;  /* 0x00000002160c7890 */ /* 0x000fe4000ff1e0ff */
[----:B------:R-:W-:Y:S01]  /*4a80*/  UIADD3 UR6, UPT, UPT, UR9, 0x4000, URZ ;  /* 0x0000400009067890 */ /* 0x000fe2000fffe0ff */
[----:B------:R-:W-:Y:S01]  /*4a90*/  UMOV UR5, URZ ;  /* 0x000000ff00057c82 */ /* 0x000fe20008000000 */
[----:B------:R-:W-:Y:S01]  /*4aa0*/  UMOV UR4, URZ ;  /* 0x000000ff00047c82 */ /* 0x000fe20008000000 */
[----:B--2---:R-:W-:Y:S02]  /*4ab0*/  USHF.L.U32 UR21, UR21, 0x5, URZ ;  /* 0x0000000515157899 */ /* 0x004fe400080006ff */
[----:B0-----:R-:W-:Y:S02]  /*4ac0*/  USHF.L.U32 UR23, UR23, 0x5, URZ ;  /* 0x0000000517177899 */ /* 0x001fe400080006ff */
[----:B------:R-:W-:Y:S02]  /*4ad0*/  UISETP.NE.U32.AND UP3, UPT, UR15, URZ, UPT ;  /* 0x000000ff0f00728c */ /* 0x000fe4000bf65070 */
[----:B------:R-:W-:-:S02]  /*4ae0*/  UIADD3.X UR15, UPT, UPT, UR5, -0x7fffbfe0, URZ, UP4, !UPT ;  /* 0x80004020050f7890 */ /* 0x000fc4000a7fe4ff */
[----:B------:R-:W-:Y:S02]  /*4af0*/  UIADD3.X UR13, UPT, UPT, UR4, 0x40004040, URZ, UP0, !UPT ;  /* 0x40004040040d7890 */ /* 0x000fe400087fe4ff */
[----:B------:R-:W-:Y:S02]  /*4b00*/  USHF.R.U32.HI UR6, URZ, 0x4, UR6 ;  /* 0x00000004ff067899 */ /* 0x000fe40008011606 */
[----:B------:R-:W-:Y:S02]  /*4b10*/  UIADD3 UR40, UP0, UPT, UR14, 0x80, URZ ;  /* 0x000000800e287890 */ /* 0x000fe4000ff1e0ff */
[----:B------:R-:W-:Y:S01]  /*4b20*/  UIADD3 UR42, UP4, UPT, UR14, 0x100, URZ ;  /* 0x000001000e2a7890 */ /* 0x000fe2000ff9e0ff */
[----:B------:R-:W-:Y:S01]  /*4b30*/  UMOV UR36, UR18 ;  /* 0x0000001200247c82 */ /* 0x000fe20008000000 */
[----:B------:R-:W-:Y:S01]  /*4b40*/  UMOV UR17, 0x1 ;  /* 0x0000000100117882 */ /* 0x000fe20000000000 */
[----:B------:R-:W0:Y:S01]  /*4b50*/  LDCU UR39, c[0x0][0x3a8] ;  /* 0x00007500ff2777ac */ /* 0x000e220008000800 */
[----:B------:R-:W-:-:S02]  /*4b60*/  USGXT.U32 UR5, UR6, 0xe ;  /* 0x0000000e0605789a */ /* 0x000fc40008000000 */
[----:B------:R-:W-:Y:S02]  /*4b70*/  UIADD3.X UR41, UPT, UPT, UR15, URZ, URZ, UP0, !UPT ;  /* 0x000000ff0f297290 */ /* 0x000fe400087fe4ff */
[----:B------:R-:W-:Y:S02]  /*4b80*/  UIADD3.X UR43, UPT, UPT, UR15, URZ, URZ, UP4, !UPT ;  /* 0x000000ff0f2b7290 */ /* 0x000fe4000a7fe4ff */
[----:B------:R-:W-:Y:S02]  /*4b90*/  UIADD3.64 UR44, UPT, UPT, UR12, 0x2, URZ ;  /* 0x000000020c2c7897 */ /* 0x000fe4000fffe0ff */
[----:B------:R-:W-:Y:S01]  /*4ba0*/  UIADD3.64 UR46, UPT, UPT, UR12, 0x4, URZ ;  /* 0x000000040c2e7897 */ /* 0x000fe2000fffe0ff */
[----:B------:R-:W-:Y:S01]  /*4bb0*/  UMOV UR48, 0xffffffe0 ;  /* 0xffffffe000307882 */ /* 0x000fe20000000000 */
[----:B------:R-:W-:Y:S01]  /*4bc0*/  UMOV UR49, 0xffffffff ;  /* 0xffffffff00317882 */ /* 0x000fe20000000000 */
[----:B------:R-:W-:Y:S01]  /*4bd0*/  UMOV UR34, UR23 ;  /* 0x0000001700227c82 */ /* 0x000fe20008000000 */
[----:B------:R-:W-:Y:S01]  /*4be0*/  UMOV UR35, UR21 ;  /* 0x0000001500237c82 */ /* 0x000fe20008000000 */
[----:B------:R-:W-:-:S07]  /*4bf0*/  UMOV UR18, UR24 ;  /* 0x0000001800127c82 */ /* 0x000fce0008000000 */
.L_x_19:
[----:B------:R-:W-:Y:S02]  /*4c00*/  USHF.R.S32.HI UR6, URZ, 0x1f, UR34 ;  /* 0x0000001fff067899 */ /* 0x000fe40008011422 */
[----:B------:R-:W-:Y:S02]  /*4c10*/  IADD3 R4, P0, PT, R222, UR34, RZ ;  /* 0x00000022de047c10 */ /* 0x000fe4000ff1e0ff */
[----:B------:R-:W-:Y:S02]  /*4c20*/  IADD3 R8, P1, PT, R206, UR34, RZ ;  /* 0x00000022ce087c10 */ /* 0x000fe4000ff3e0ff */
[----:B------:R-:W-:Y:S02]  /*4c30*/  IADD3.X R5, PT, PT, R223, UR6, RZ, P0, !PT ;  /* 0x00000006df057c10 */ /* 0x000fe400087fe4ff */
[----:B------:R-:W-:Y:S02]  /*4c40*/  IADD3 R12, P0, PT, R190, UR34, RZ ;  /* 0x00000022be0c7c10 */ /* 0x000fe4000ff1e0ff */
[----:B------:R-:W-:Y:S01]  /*4c50*/  IADD3.X R9, PT, PT, R207, UR6, RZ, P1, !PT ;  /* 0x00000006cf097c10 */ /* 0x000fe20008ffe4ff */
[----:B------:R1:W2:Y:S01]  /*4c60*/  LDG.E.U8 R21, desc[UR32][R4.64] ;  /* 0x0000002004157981 */ /* 0x0002a2000c1e1100 */
[----:B------:R-:W-:-:S02]  /*4c70*/  IADD3.X R13, PT, PT, R191, UR6, RZ, P0, !PT ;  /* 0x00000006bf0d7c10 */ /* 0x000fc400087fe4ff */
[----:B------:R-:W-:Y:S01]  /*4c80*/  IADD3 R16, P1, PT, R166, UR34, RZ ;  /* 0x00000022a6107c10 */ /* 0x000fe2000ff3e0ff */
[----:B------:R3:W4:Y:S01]  /*4c90*/  LDG.E.U8 R29, desc[UR32][R8.64] ;  /* 0x00000020081d7981 */ /* 0x000722000c1e1100 */
[----:B------:R-:W-:Y:S02]  /*4ca0*/  IADD3 R6, P0, PT, R220, UR34, RZ ;  /* 0x00000022dc067c10 */ /* 0x000fe4000ff1e0ff */
[----:B------:R-:W-:Y:S01]  /*4cb0*/  IADD3.X R17, PT, PT, R167, UR6, RZ, P1, !PT ;  /* 0x00000006a7117c10 */ /* 0x000fe20008ffe4ff */
[----:B------:R5:W4:Y:S01]  /*4cc0*/  LDG.E.U8 R37, desc[UR32][R12.64] ;  /* 0x000000200c257981 */ /* 0x000b22000c1e1100 */
[----:B------:R-:W-:Y:S02]  /*4cd0*/  IADD3.X R7, PT, PT, R221, UR6, RZ, P0, !PT ;  /* 0x00000006dd077c10 */ /* 0x000fe400087fe4ff */
[----:B------:R-:W-:Y:S01]  /*4ce0*/  IADD3 R10, P1, PT, R204, UR34, RZ ;  /* 0x00000022cc0a7c10 */ /* 0x000fe2000ff3e0ff */
[----:B------:R0:W4:Y:S01]  /*4cf0*/  LDG.E.U8 R45, desc[UR32][R16.64] ;  /* 0x00000020102d7981 */ /* 0x000122000c1e1100 */
[----:B------:R-:W-:-:S02]  /*4d00*/  IADD3 R14, P0, PT, R182, UR34, RZ ;  /* 0x00000022b60e7c10 */ /* 0x000fc4000ff1e0ff */
[----:B------:R-:W-:Y:S01]  /*4d10*/  IADD3.X R11, PT, PT, R205, UR6, RZ, P1, !PT ;  /* 0x00000006cd0b7c10 */ /* 0x000fe20008ffe4ff */
[----:B------:R0:W4:Y:S01]  /*4d20*/  LDG.E.U8 R23, desc[UR32][R6.64] ;  /* 0x0000002006177981 */ /* 0x000122000c1e1100 */
[----:B------:R-:W-:Y:S02]  /*4d30*/  IADD3.X R15, PT, PT, R183, UR6, RZ, P0, !PT ;  /* 0x00000006b70f7c10 */ /* 0x000fe400087fe4ff */
[----:B------:R-:W-:Y:S01]  /*4d40*/  IADD3 R18, P1, PT, R164, UR34, RZ ;  /* 0x00000022a4127c10 */ /* 0x000fe2000ff3e0ff */
[----:B------:R0:W4:Y:S01]  /*4d50*/  LDG.E.U8 R31, desc[UR32][R10.64] ;  /* 0x000000200a1f7981 */ /* 0x000122000c1e1100 */
[----:B-1----:R-:W-:Y:S02]  /*4d60*/  IADD3 R4, P0, PT, R218, UR34, RZ ;  /* 0x00000022da047c10 */ /* 0x002fe4000ff1e0ff */
[----:B------:R-:W-:Y:S01]  /*4d70*/  IADD3.X R19, PT, PT, R165, UR6, RZ, P1, !PT ;  /* 0x00000006a5137c10 */ /* 0x000fe20008ffe4ff */
[----:B------:R1:W4:Y:S01]  /*4d80*/  LDG.E.U8 R39, desc[UR32][R14.64] ;  /* 0x000000200e277981 */ /* 0x000322000c1e1100 */
[----:B------:R-:W-:-:S02]  /*4d90*/  IADD3.X R5, PT, PT, R219, UR6, RZ, P0, !PT ;  /* 0x00000006db057c10 */ /* 0x000fc400087fe4ff */
[----:B---3--:R-:W-:Y:S01]  /*4da0*/  IADD3 R8, P1, PT, R202, UR34, RZ ;  /* 0x00000022ca087c10 */ /* 0x008fe2000ff3e0ff */
[----:B------:R3:W4:Y:S01]  /*4db0*/  LDG.E.U8 R47, desc[UR32][R18.64] ;  /* 0x00000020122f7981 */ /* 0x000722000c1e1100 */
[----:B-----5:R-:W-:Y:S02]  /*4dc0*/  IADD3 R12, P0, PT, R180, UR34, RZ ;  /* 0x00000022b40c7c10 */ /* 0x020fe4000ff1e0ff */
[----:B------:R-:W-:Y:S01]  /*4dd0*/  IADD3.X R9, PT, PT, R203, UR6, RZ, P1, !PT ;  /* 0x00000006cb097c10 */ /* 0x000fe20008ffe4ff */
[----:B------:R5:W4:Y:S01]  /*4de0*/  LDG.E.U8 R22, desc[UR32][R4.64] ;  /* 0x0000002004167981 */ /* 0x000b22000c1e1100 */
[----:B------:R-:W-:Y:S02]  /*4df0*/  IADD3.X R13, PT, PT, R181, UR6, RZ, P0, !PT ;  /* 0x00000006b50d7c10 */ /* 0x000fe400087fe4ff */
[----:B0-----:R-:W-:Y:S01]  /*4e00*/  IADD3 R16, P1, PT, R162, UR34, RZ ;  /* 0x00000022a2107c10 */ /* 0x001fe2000ff3e0ff */
        /* <DEDUP_REMOVED lines=41> */
[----:B------:R-:W-:Y:S02]  /*50a0*/  IADD3 R8, P1, PT, R194, UR34, RZ ;  /* 0x00000022c2087c10 */ /* 0x000fe4000ff3e0ff */
[----:B-1----:R-:W-:Y:S01]  /*50b0*/  IADD3 R12, P0, PT, R170, UR34, RZ ;  /* 0x00000022aa0c7c10 */ /* 0x002fe2000ff1e0ff */
[----:B------:R1:W4:Y:S01]  /*50c0*/  LDG.E.U8 R26, desc[UR32][R4.64] ;  /* 0x00000020041a7981 */ /* 0x000322000c1e1100 */
[----:B------:R-:W-:Y:S02]  /*50d0*/  IADD3.X R9, PT, PT, R195, UR6, RZ, P1, !PT ;  /* 0x00000006c3097c10 */ /* 0x000fe40008ffe4ff */
[----:B------:R-:W-:Y:S01]  /*50e0*/  IADD3.X R13, PT, PT, R171, UR6, RZ, P0, !PT ;  /* 0x00000006ab0d7c10 */ /* 0x000fe200087fe4ff */
[----:B------:R-:W4:Y:S01]  /*50f0*/  LDG.E.U8 R19, desc[UR32][R18.64] ;  /* 0x0000002012137981 */ /* 0x000f22000c1e1100 */
[----:B---3--:R-:W-:-:S02]  /*5100*/  IADD3 R16, P1, PT, R154, UR34, RZ ;  /* 0x000000229a107c10 */ /* 0x008fc4000ff3e0ff */
[----:B-----5:R-:W-:Y:S01]  /*5110*/  IADD3 R6, P0, PT, R208, UR34, RZ ;  /* 0x00000022d0067c10 */ /* 0x020fe2000ff1e0ff */
[----:B------:R-:W3:Y:S01]  /*5120*/  LDG.E.U8 R8, desc[UR32][R8.64] ;  /* 0x0000002008087981 */ /* 0x000ee2000c1e1100 */
[----:B------:R-:W-:Y:S02]  /*5130*/  IADD3.X R17, PT, PT, R155, UR6, RZ, P1, !PT ;  /* 0x000000069b117c10 */ /* 0x000fe40008ffe4ff */
[----:B------:R-:W-:Y:S01]  /*5140*/  IADD3.X R7, PT, PT, R209, UR6, RZ, P0, !PT ;  /* 0x00000006d1077c10 */ /* 0x000fe200087fe4ff */
[----:B------:R-:W5:Y:S01]  /*5150*/  LDG.E.U8 R12, desc[UR32][R12.64] ;  /* 0x000000200c0c7981 */ /* 0x000f62000c1e1100 */
[----:B0-----:R-:W-:Y:S02]  /*5160*/  IADD3 R10, P1, PT, R192, UR34, RZ ;  /* 0x00000022c00a7c10 */ /* 0x001fe4000ff3e0ff */
[----:B------:R-:W-:Y:S01]  /*5170*/  IADD3 R14, P2, PT, R168, UR34, RZ ;  /* 0x00000022a80e7c10 */ /* 0x000fe2000ff5e0ff */
[----:B------:R-:W5:Y:S01]  /*5180*/  LDG.E.U8 R16, desc[UR32][R16.64] ;  /* 0x0000002010107981 */ /* 0x000f62000c1e1100 */
[----:B-1----:R-:W-:-:S02]  /*5190*/  IADD3 R4, P0, PT, R152, UR34, RZ ;  /* 0x0000002298047c10 */ /* 0x002fc4000ff1e0ff */
[----:B------:R-:W-:Y:S01]  /*51a0*/  IADD3.X R11, PT, PT, R193, UR6, RZ, P1, !PT ;  /* 0x00000006c10b7c10 */ /* 0x000fe20008ffe4ff */
[----:B------:R-:W5:Y:S01]  /*51b0*/  LDG.E.U8 R7, desc[UR32][R6.64] ;  /* 0x0000002006077981 */ /* 0x000f62000c1e1100 */
[----:B------:R-:W-:Y:S02]  /*51c0*/  IADD3.X R15, PT, PT, R169, UR6, RZ, P2, !PT ;  /* 0x00000006a90f7c10 */ /* 0x000fe400097fe4ff */
[----:B------:R-:W-:Y:S02]  /*51d0*/  IADD3.X R5, PT, PT, R153, UR6, RZ, P0, !PT ;  /* 0x0000000699057c10 */ /* 0x000fe400087fe4ff */
[----:B------:R-:W5:Y:S04]  /*51e0*/  LDG.E.U8 R11, desc[UR32][R10.64] ;  /* 0x000000200a0b7981 */ /* 0x000f68000c1e1100 */
[----:B------:R-:W5:Y:S04]  /*51f0*/  LDG.E.U8 R15, desc[UR32][R14.64] ;  /* 0x000000200e0f7981 */ /* 0x000f68000c1e1100 */
[----:B------:R-:W5:Y:S01]  /*5200*/  LDG.E.U8 R5, desc[UR32][R4.64] ;  /* 0x0000002004057981 */ /* 0x000f62000c1e1100 */
[----:B------:R-:W-:-:S02]  /*5210*/  UMOV UR6, 0x1 ;  /* 0x0000000100067882 */ /* 0x000fc40000000000 */
[----:B------:R-:W-:-:S04]  /*5220*/  @!UP2 UIADD3 UR6, UPT, UPT, -UR6, 0x100000, URZ ;  /* 0x001000000606a890 */ /* 0x000fc8000fffe1ff */
[----:B------:R-:W-:Y:S02]  /*5230*/  @!UP2 USHF.L.U32 UR7, UR6, 0xb, URZ ;  /* 0x0000000b0607a899 */ /* 0x000fe400080006ff */
[----:B------:R-:W-:Y:S01]  /*5240*/  @!UP2 USHF.L.U32 UR6, UR6, 0x1, URZ ;  /* 0x000000010606a899 */ /* 0x000fe200080006ff */
[----:B------:R-:W-:Y:S01]  /*5250*/  VOTEU.ALL UP0, P6 ;  /* 0x0000000000ff7886 */ /* 0x000fe20003000000 */
[----:B--2---:R0:W-:Y:S04]  /*5260*/  STS.U8 [R68+UR9+0x3000], R21 ;  /* 0x0030001544007988 */ /* 0x0041e80008000009 */
[----:B----4-:R0:W-:Y:S04]  /*5270*/  STS.U8 [R68+UR9+0x3400], R29 ;  /* 0x0034001d44007988 */ /* 0x0101e80008000009 */
        /* <DEDUP_REMOVED lines=23> */
[----:B---3--:R0:W-:Y:S04]  /*53f0*/  STS.U8 [R77+UR9+0x3700], R8 ;  /* 0x003700084d007988 */ /* 0x0081e80008000009 */
[----:B-----5:R0:W-:Y:S04]  /*5400*/  STS.U8 [R77+UR9+0x3b00], R12 ;  /* 0x003b000c4d007988 */ /* 0x0201e80008000009 */
[----:B------:R0:W-:Y:S04]  /*5410*/  STS.U8 [R77+UR9+0x3f00], R16 ;  /* 0x003f00104d007988 */ /* 0x0001e80008000009 */
[----:B------:R0:W-:Y:S04]  /*5420*/  STS.U8 [R76+UR9+0x3380], R7 ;  /* 0x003380074c007988 */ /* 0x0001e80008000009 */
[----:B------:R0:W-:Y:S04]  /*5430*/  STS.U8 [R76+UR9+0x3780], R11 ;  /* 0x0037800b4c007988 */ /* 0x0001e80008000009 */
[----:B------:R0:W-:Y:S04]  /*5440*/  STS.U8 [R76+UR9+0x3b80], R15 ;  /* 0x003b800f4c007988 */ /* 0x0001e80008000009 */
[----:B------:R0:W-:Y:S01]  /*5450*/  STS.U8 [R76+UR9+0x3f80], R5 ;  /* 0x003f80054c007988 */ /* 0x0001e20008000009 */
[----:B------:R1:W-:Y:S06]  /*5460*/  MEMBAR.ALL.CTA ;  /* 0x0000000000007992 */ /* 0x0003ec0000008000 */
[----:B-1----:R-:W-:Y:S04]  /*5470*/  FENCE.VIEW.ASYNC.S ;  /* 0x00000000000073c6 */ /* 0x002fe80000000000 */
[----:B------:R-:W1:Y:S02]  /*5480*/  FENCE.VIEW.ASYNC.S ;  /* 0x00000000000073c6 */ /* 0x000e640000000000 */
[----:B-1----:R0:W1:Y:S02]  /*5490*/  @!UP0 SYNCS.EXCH.64 URZ, [UR9+0x5810], UR6 ;  /* 0x0058100609ff85b2 */ /* 0x0020640008000100 */
[----:B-1----:R-:W-:Y:S06]  /*54a0*/  BAR.SYNC.DEFER_BLOCKING 0x0 ;  /* 0x0000000000007b1d */ /* 0x002fec0000010000 */
[----:B0-----:R-:W-:Y:S05]  /*54b0*/  BRA.U UP3, `(.L_x_15) ;  /* 0x0000000103547547 */ /* 0x001fea000b800000 */
[----:B------:R-:W-:Y:S01]  /*54c0*/  UIADD3 UR6, UPT, UPT, UR9, 0x5810, URZ ;  /* 0x0000581009067890 */ /* 0x000fe2000fffe0ff */
[----:B------:R-:W-:Y:S01]  /*54d0*/  UMOV UR26, UR20 ;  /* 0x00000014001a7c82 */ /* 0x000fe20008000000 */
[----:B------:R-:W-:Y:S01]  /*54e0*/  UMOV UR27, 0x80004020 ;  /* 0x80004020001b7882 */ /* 0x000fe20000000000 */
[----:B------:R-:W-:Y:S01]  /*54f0*/  UMOV UR24, UR22 ;  /* 0x0000001600187c82 */ /* 0x000fe20008000000 */
[----:B------:R-:W-:Y:S01]  /*5500*/  UMOV UR25, 0x40004040 ;  /* 0x4000404000197882 */ /* 0x000fe20000000000 */
[----:B------:R-:W-:Y:S01]  /*5510*/  UMOV UR28, 0x0 ;  /* 0x00000000001c7882 */ /* 0x000fe20000000000 */
[----:B------:R-:W-:Y:S01]  /*5520*/  UMOV UR29, 0x4088010 ;  /* 0x04088010001d7882 */ /* 0x000fe20000000000 */
[----:B------:R-:W-:Y:S01]  /*5530*/  UMOV UR30, 0x0 ;  /* 0x00000000001e7882 */ /* 0x000fe20000000000 */
[----:B------:R-:W-:Y:S01]  /*5540*/  UMOV UR31, 0x4088010 ;  /* 0x04088010001f7882 */ /* 0x000fe20000000000 */
[----:B------:R-:W-:Y:S01]  /*5550*/  UMOV UR50, 0x0 ;  /* 0x0000000000327882 */ /* 0x000fe20000000000 */
[----:B------:R-:W-:Y:S01]  /*5560*/  UMOV UR51, 0x4088010 ;  /* 0x0408801000337882 */ /* 0x000fe20000000000 */
[----:B------:R0:W-:Y:S01]  /*5570*/  UTCQMMA gdesc[UR26], gdesc[UR24], tmem[UR16], tmem[UR28], idesc[UR29], !UPT ;  /* 0x00ff1c181a0075ea */ /* 0x0001e2000f800310 */
[----:B------:R-:W-:Y:S01]  /*5580*/  UMOV UR7, URZ ;  /* 0x000000ff00077c82 */ /* 0x000fe20008000000 */
        /* <DEDUP_REMOVED lines=8> */
.L_x_15:
[----:B------:R-:W1:Y:S01]  /*5610*/  SYNCS.PHASECHK.TRANS64.TRYWAIT P0, [UR9+0x5810], RZ ;  /* 0x005810ffff0075a7 */ /* 0x000e620008001109 */
[----:B------:R-:W-:Y:S01]  /*5620*/  IADD3 R21, P1, PT, R2, UR48, RZ ;  /* 0x0000003002157c10 */ /* 0x000fe2000ff3e0ff */
[----:B-1----:R-:W-:-:S12]  /*5630*/  @!P0 BRA `(.L_x_16) ;  /* 0x0000004c00bc8947 */ /* 0x002fd80003800000 */
.L_x_24:
[----:B------:R-:W-:Y:S01]  /*5640*/  BAR.SYNC.DEFER_BLOCKING 0x0 ;  /* 0x0000000000007b1d */ /* 0x000fe20000010000 */
[C---:B------:R-:W-:Y:S01]  /*5650*/  IADD3 R28, P3, PT, R21.reuse, 0x43, RZ ;  /* 0x00000043151c7810 */ /* 0x040fe20007f7e0ff */
[----:B------:R-:W-:Y:S01]  /*5660*/  IMAD.X R22, RZ, RZ, UR49, P1 ;  /* 0x00000031ff167e24 */ /* 0x000fe200088e06ff */
[C---:B------:R-:W-:Y:S01]  /*5670*/  IADD3 R26, P2, PT, R21.reuse, 0x42, RZ ;  /* 0x00000042151a7810 */ /* 0x040fe20007f5e0ff */
[----:B0-----:R-:W-:Y:S01]  /*5680*/  UIADD3 UR6, UP0, UPT, UR48, 0x40, URZ ;  /* 0x0000004030067890 */ /* 0x001fe2000ff1e0ff */
[C---:B------:R-:W-:Y:S01]  /*5690*/  IADD3 R24, P0, PT, R21.reuse, 0x40, RZ ;  /* 0x0000004015187810 */ /* 0x040fe20007f1e0ff */
[--C-:B------:R-:W-:Y:S01]  /*56a0*/  IMAD.X R27, RZ, RZ, R22.reuse, P3 ;  /* 0x000000ffff1b7224 */ /* 0x100fe200018e0616 */
[-C--:B------:R-:W-:Y:S01]  /*56b0*/  ISETP.GT.U32.AND P5, PT, R28, R75.reuse, PT ;  /* 0x0000004b1c00720c */ /* 0x080fe20003fa4070 */
[----:B------:R-:W-:Y:S01]  /*56c0*/  LDTM.16dp32bit_t0_t15.x16 R4, tmem[UR11+0x100000] ;  /* 0x1000000b000479ee */ /* 0x000fe20008a00000 */
[----:B------:R-:W0:Y:S01]  /*56d0*/  LDTM.16dp32bit_t16_t31.x16 R4, tmem[UR11+0x100010] ;  /* 0x1000100b000479ee */ /* 0x000e220008a20000 */
[C---:B------:R-:W-:Y:S01]  /*56e0*/  IADD3 R30, P1, PT, R21.reuse, 0x44, RZ ;  /* 0x00000044151e7810 */ /* 0x040fe20007f3e0ff */
[--C-:B------:R-:W-:Y:S01]  /*56f0*/  IMAD.X R23, RZ, RZ, R22.reuse, P0 ;  /* 0x000000ffff177224 */ /* 0x100fe200000e0616 */
[C---:B------:R-:W-:Y:S01]  /*5700*/  IADD3 R28, P3, PT, R21.reuse, 0x46, RZ ;  /* 0x00000046151c7810 */ /* 0x040fe20007f7e0ff */
[--C-:B------:R-:W-:Y:S01]  /*5710*/  IMAD.X R25, RZ, RZ, R22.reuse, P2 ;  /* 0x000000ffff197224 */ /* 0x100fe200010e0616 */
[-C--:B------:R-:W-:Y:S01]  /*5720*/  ISETP.GT.U32.AND P4, PT, R26, R75.reuse, PT ;  /* 0x0000004b1a00720c */ /* 0x080fe20003f84070 */
[--C-:B------:R-:W-:Y:S01]  /*5730*/  IMAD.X R29, RZ, RZ, R22.reuse, P1 ;  /* 0x000000ffff1d7224 */ /* 0x100fe200008e0616 */
[-C--:B------:R-:W-:Y:S01]  /*5740*/  ISETP.GT.U32.AND P0, PT, R30, R75.reuse, PT ;  /* 0x0000004b1e00720c */ /* 0x080fe20003f04070 */
[--C-:B------:R-:W-:Y:S01]  /*5750*/  IMAD.X R32, RZ, RZ, R22.reuse, P3 ;  /* 0x000000ffff207224 */ /* 0x100fe200018e0616 */
[C---:B------:R-:W-:Y:S01]  /*5760*/  IADD3 R26, P2, PT, R21.reuse, 0x45, RZ ;  /* 0x00000045151a7810 */ /* 0x040fe20007f5e0ff */
[----:B------:R-:W-:Y:S01]  /*5770*/  UIADD3.X UR7, UPT, UPT, URZ, UR49, URZ, UP0, !UPT ;  /* 0x00000031ff077290 */ /* 0x000fe200087fe4ff */
[----:B------:R-:W-:Y:S01]  /*5780*/  IADD3 R30, P1, PT, R21, 0x47, RZ ;  /* 0x00000047151e7810 */ /* 0x000fe20007f3e0ff */
[----:B------:R-:W-:Y:S01]  /*5790*/  IMAD.U32 R21, RZ, RZ, UR6 ;  /* 0x00000006ff157e24 */ /* 0x000fe2000f8e00ff */
[CC--:B------:R-:W-:Y:S01]  /*57a0*/  ISETP.GE.U32.AND P3, PT, R24.reuse, R75.reuse, PT ;  /* 0x0000004b1800720c */ /* 0x0c0fe20003f66070 */
[--C-:B------:R-:W-:Y:S01]  /*57b0*/  IMAD.X R31, RZ, RZ, R22.reuse, P2 ;  /* 0x000000ffff1f7224 */ /* 0x100fe200010e0616 */
[-C--:B------:R-:W-:Y:S01]  /*57c0*/  ISETP.GT.U32.AND P2, PT, R24, R75.reuse, PT ;  /* 0x0000004b1800720c */ /* 0x080fe20003f44070 */
[----:B------:R-:W-:Y:S01]  /*57d0*/  IMAD.X R22, RZ, RZ, R22, P1 ;  /* 0x000000ffff167224 */ /* 0x000fe200008e0616 */
[----:B------:R-:W-:Y:S01]  /*57e0*/  ISETP.GE.U32.AND.EX P3, PT, R23, RZ, PT, P3 ;  /* 0x000000ff1700720c */ /* 0x000fe20003f66130 */
[----:B------:R-:W-:Y:S01]  /*57f0*/  IMAD.U32 R20, R20, -0x80000000, RZ ;  /* 0x8000000014147824 */ /* 0x000fe200078e00ff */
[----:B------:R-:W-:Y:S01]  /*5800*/  ISETP.GT.U32.AND.EX P4, PT, R25, RZ, PT, P4 ;  /* 0x000000ff1900720c */ /* 0x000fe20003f84140 */
[----:B------:R-:W1:Y:S01]  /*5810*/  @!P6 SYNCS.CCTL.IV [UR9+0x5810] ;  /* 0x00581000ff00e9b1 */ /* 0x000e620008000009 */
[--C-:B------:R-:W-:Y:S01]  /*5820*/  LOP3.LUT R24, R21, 0xf, R2.reuse, 0xfe, !PT ;  /* 0x0000000f15187812 */ /* 0x100fe200078efe02 */
[----:B------:R-:W-:Y:S01]  /*5830*/  NOP ;  /* 0x0000000000007918 */ /* 0x000fe20000000000 */
[----:B------:R-:W-:Y:S01]  /*5840*/  ISETP.GT.U32.AND.EX P2, PT, R23, RZ, PT, P2 ;  /* 0x000000ff1700720c */ /* 0x000fe20003f44120 */
[----:B0-----:R-:W-:Y:S01]  /*5850*/  FMUL R5, R5, UR39 ;  /* 0x0000002705057c20 */ /* 0x001fe20008400000 */
[----:B------:R-:W-:Y:S01]  /*5860*/  FMUL R6, R6, UR39 ;  /* 0x0000002706067c20 */ /* 0x000fe20008400000 */
[----:B------:R-:W-:Y:S01]  /*5870*/  FMUL R7, R7, UR39 ;  /* 0x0000002707077c20 */ /* 0x000fe20008400000 */
[----:B------:R-:W-:Y:S01]  /*5880*/  ISETP.GT.U32.AND.EX P5, PT, R27, RZ, PT, P5 ;  /* 0x000000ff1b00720c */ /* 0x000fe20003fa4150 */
[----:B------:R-:W-:Y:S01]  /*5890*/  IMAD.U32 R23, RZ, RZ, UR6 ;  /* 0x00000006ff177e24 */ /* 0x000fe2000f8e00ff */
[----:B------:R-:W-:Y:S01]  /*58a0*/  FSEL R5, R5, -INF , !P3 ;  /* 0xff80000005057808 */ /* 0x000fe20005800000 */
[----:B------:R-:W-:Y:S01]  /*58b0*/  FMUL R4, R4, UR39 ;  /* 0x0000002704047c20 */ /* 0x000fe20008400000 */
[-C--:B------:R-:W-:Y:S01]  /*58c0*/  ISETP.GT.U32.AND P3, PT, R30, R75.reuse, PT ;  /* 0x0000004b1e00720c */ /* 0x080fe20003f64070 */
[----:B------:R-:W-:Y:S01]  /*58d0*/  FMUL R8, R8, UR39 ;  /* 0x0000002708087c20 */ /* 0x000fe20008400000 */
[----:B------:R-:W-:Y:S01]  /*58e0*/  FSEL R6, R6, -INF , !P4 ;  /* 0xff80000006067808 */ /* 0x000fe20006000000 */
[----:B------:R-:W-:Y:S01]  /*58f0*/  FMUL R9, R9, UR39 ;  /* 0x0000002709097c20 */ /* 0x000fe20008400000 */
[-C--:B------:R-:W-:Y:S01]  /*5900*/  ISETP.GT.U32.AND P4, PT, R24, R75.reuse, PT ;  /* 0x0000004b1800720c */ /* 0x080fe20003f84070 */
[----:B------:R-:W-:Y:S01]  /*5910*/  FMUL R10, R10, UR39 ;  /* 0x000000270a0a7c20 */ /* 0x000fe20008400000 */
[--C-:B------:R-:W-:Y:S01]  /*5920*/  LOP3.LUT R24, R21, 0xe, R2.reuse, 0xfe, !PT ;  /* 0x0000000e15187812 */ /* 0x100fe200078efe02 */
[----:B------:R-:W-:Y:S01]  /*5930*/  FMUL R11, R11, UR39 ;  /* 0x000000270b0b7c20 */ /* 0x000fe20008400000 */
[-C--:B------:R-:W-:Y:S01]  /*5940*/  ISETP.GT.U32.AND P1, PT, R26, R75.reuse, PT ;  /* 0x0000004b1a00720c */ /* 0x080fe20003f24070 */
[----:B------:R-:W-:Y:S01]  /*5950*/  FMUL R12, R12, UR39 ;  /* 0x000000270c0c7c20 */ /* 0x000fe20008400000 */
[----:B------:R-:W-:Y:S01]  /*5960*/  ISETP.GT.U32.AND.EX P3, PT, R22, RZ, PT, P3 ;  /* 0x000000ff1600720c */ /* 0x000fe20003f64130 */
[----:B------:R-:W-:Y:S01]  /*5970*/  FMUL R13, R13, UR39 ;  /* 0x000000270d0d7c20 */ /* 0x000fe20008400000 */
[----:B------:R-:W-:Y:S01]  /*5980*/  FSEL R22, R7, -INF , !P5 ;  /* 0xff80000007167808 */ /* 0x000fe20006800000 */
[----:B------:R-:W-:Y:S01]  /*5990*/  IMAD.U32 R7, RZ, RZ, UR6 ;  /* 0x00000006ff077e24 */ /* 0x000fe2000f8e00ff */
[----:B------:R-:W-:Y:S01]  /*59a0*/  ISETP.GT.U32.AND.EX P0, PT, R29, RZ, PT, P0 ;  /* 0x000000ff1d00720c */ /* 0x000fe20003f04100 */
[----:B------:R-:W-:Y:S01]  /*59b0*/  FMUL R14, R14, UR39 ;  /* 0x000000270e0e7c20 */ /* 0x000fe20008400000 */
[-C--:B------:R-:W-:Y:S01]  /*59c0*/  ISETP.GT.U32.AND P5, PT, R24, R75.reuse, PT ;  /* 0x0000004b1800720c */ /* 0x080fe20003fa4070 */
[----:B------:R-:W-:Y:S01]  /*59d0*/  FMUL R15, R15, UR39 ;  /* 0x000000270f0f7c20 */ /* 0x000fe20008400000 */
[--C-:B------:R-:W-:Y:S01]  /*59e0*/  LOP3.LUT R24, R23, 0xd, R2.reuse, 0xfe, !PT ;  /* 0x0000000d17187812 */ /* 0x100fe200078efe02 */
[----:B------:R-:W-:Y:S01]  /*59f0*/  FMUL R16, R16, UR39 ;  /* 0x0000002710107c20 */ /* 0x000fe20008400000 */
[----:B------:R-:W-:Y:S01]  /*5a00*/  FSEL R4, R4, -INF , !P2 ;  /* 0xff80000004047808 */ /* 0x000fe20005000000 */
[----:B------:R-:W-:Y:S01]  /*5a10*/  FMUL R17, R17, UR39 ;  /* 0x0000002711117c20 */ /* 0x000fe20008400000 */
[----:B------:R-:W-:Y:S01]  /*5a20*/  ISETP.GT.U32.AND.EX P1, PT, R31, RZ, PT, P1 ;  /* 0x000000ff1f00720c */ /* 0x000fe20003f24110 */
[----:B------:R-:W-:Y:S01]  /*5a30*/  FMUL R18, R18, UR39 ;  /* 0x0000002712127c20 */ /* 0x000fe20008400000 */
[----:B------:R-:W-:Y:S01]  /*5a40*/  ISETP.GT.U32.AND P2, PT, R28, R75, PT ;  /* 0x0000004b1c00720c */ /* 0x000fe20003f44070 */
[----:B------:R-:W-:Y:S01]  /*5a50*/  FMUL R19, R19, UR39 ;  /* 0x0000002713137c20 */ /* 0x000fe20008400000 */
[----:B------:R-:W-:Y:S01]  /*5a60*/  LOP3.LUT R26, R21, 0xc, R2, 0xfe, !PT ;  /* 0x0000000c151a7812 */ /* 0x000fe200078efe02 */
[----:B------:R-:W-:Y:S01]  /*5a70*/  USHF.R.S32.HI UR6, URZ, 0x1f, UR35 ;  /* 0x0000001fff067899 */ /* 0x000fe20008011423 */
[----:B------:R-:W-:-:S02]  /*5a80*/  FSEL R8, R8, -INF , !P0 ;  /* 0xff80000008087808 */ /* 0x000fc40004000000 */
[-C--:B------:R-:W-:Y:S02]  /*5a90*/  ISETP.GT.U32.AND P0, PT, R24, R75.reuse, PT ;  /* 0x0000004b1800720c */ /* 0x080fe40003f04070 */
[----:B------:R-:W-:Y:S01]  /*5aa0*/  FSEL R24, R9, -INF , !P1 ;  /* 0xff80000009187808 */ /* 0x000fe20004800000 */
[----:B------:R-:W-:Y:S01]  /*5ab0*/  IMAD.U32 R9, RZ, RZ, UR7 ;  /* 0x00000007ff097e24 */ /* 0x000fe2000f8e00ff */
[----:B------:R-:W-:Y:S02]  /*5ac0*/  ISETP.GT.U32.AND.EX P2, PT, R32, RZ, PT, P2 ;  /* 0x000000ff2000720c */ /* 0x000fe40003f44120 */
[----:B------:R-:W-:Y:S02]  /*5ad0*/  ISETP.GT.U32.AND P1, PT, R26, R75, PT ;  /* 0x0000004b1a00720c */ /* 0x000fe40003f24070 */
[C-C-:B------:R-:W-:Y:S02]  /*5ae0*/  LOP3.LUT R26, R7.reuse, 0x8, R2.reuse, 0xfe, !PT ;  /* 0x00000008071a7812 */ /* 0x140fe400078efe02 */
[----:B------:R-:W-:-:S02]  /*5af0*/  LOP3.LUT R28, R7, 0x9, R2, 0xfe, !PT ;  /* 0x00000009071c7812 */ /* 0x000fc400078efe02 */
[----:B------:R-:W-:Y:S02]  /*5b00*/  FSEL R10, R10, -INF , !P2 ;  /* 0xff8000000a0a7808 */ /* 0x000fe40005000000 */
[-C--:B------:R-:W-:Y:S02]  /*5b10*/  ISETP.GT.U32.AND P2, PT, R26, R75.reuse, PT ;  /* 0x0000004b1a00720c */ /* 0x080fe40003f44070 */
[----:B------:R-:W-:Y:S01]  /*5b20*/  FSEL R26, R11, -INF , !P3 ;  /* 0xff8000000b1a7808 */ /* 0x000fe20005800000 */
[----:B------:R-:W-:Y:S01]  /*5b30*/  IMAD.U32 R11, RZ, RZ, UR7 ;  /* 0x00000007ff0b7e24 */ /* 0x000fe2000f8e00ff */
[----:B------:R-:W-:Y:S02]  /*5b40*/  ISETP.GT.U32.AND P3, PT, R28, R75, PT ;  /* 0x0000004b1c00720c */ /* 0x000fe40003f64070 */
[C-C-:B------:R-:W-:Y:S02]  /*5b50*/  LOP3.LUT R28, R7.reuse, 0xb, R2.reuse, 0xfe, !PT ;  /* 0x0000000b071c7812 */ /* 0x140fe400078efe02 */
[----:B------:R-:W-:Y:S01]  /*5b60*/  LOP3.LUT R30, R7, 0xa, R2, 0xfe, !PT ;  /* 0x0000000a071e7812 */ /* 0x000fe200078efe02 */
[----:B------:R-:W-:Y:S01]  /*5b70*/  IMAD.U32 R7, RZ, RZ, UR7 ;  /* 0x00000007ff077e24 */ /* 0x000fe2000f8e00ff */
[----:B------:R-:W-:-:S02]  /*5b80*/  ISETP.GT.U32.AND.EX P2, PT, R9, RZ, PT, P2 ;  /* 0x000000ff0900720c */ /* 0x000fc40003f44120 */
[----:B------:R-:W-:Y:S02]  /*5b90*/  ISETP.GT.U32.AND.EX P3, PT, R9, RZ, PT, P3 ;  /* 0x000000ff0900720c */ /* 0x000fe40003f64130 */
[----:B------:R-:W-:Y:S02]  /*5ba0*/  ISETP.GT.U32.AND.EX P4, PT, R7, RZ, PT, P4 ;  /* 0x000000ff0700720c */ /* 0x000fe40003f84140 */
[----:B------:R-:W-:Y:S02]  /*5bb0*/  FSEL R12, R12, -INF , !P2 ;  /* 0xff8000000c0c7808 */ /* 0x000fe40005000000 */
[----:B------:R-:W-:Y:S02]  /*5bc0*/  FMNMX3 R7, R4, R5, R6, !PT ;  /* 0x0000000504077276 */ /* 0x000fe40007800006 */
[-C--:B------:R-:W-:Y:S02]  /*5bd0*/  ISETP.GT.U32.AND P2, PT, R28, R75.reuse, PT ;  /* 0x0000004b1c00720c */ /* 0x080fe40003f44070 */
[----:B------:R-:W-:Y:S01]  /*5be0*/  FSEL R28, R13, -INF , !P3 ;  /* 0xff8000000d1c7808 */ /* 0x000fe20005800000 */
[----:B------:R-:W-:Y:S01]  /*5bf0*/  IMAD.U32 R13, RZ, RZ, UR7 ;  /* 0x00000007ff0d7e24 */ /* 0x000fe2000f8e00ff */
[----:B------:R-:W-:-:S02]  /*5c00*/  ISETP.GT.U32.AND P3, PT, R30, R75, PT ;  /* 0x0000004b1e00720c */ /* 0x000fc40003f64070 */
[----:B------:R-:W-:Y:S02]  /*5c10*/  FMNMX3 R7, R7, R22, R8, !PT ;  /* 0x0000001607077276 */ /* 0x000fe40007800008 */
[----:B------:R-:W-:Y:S02]  /*5c20*/  ISETP.GT.U32.AND.EX P3, PT, R13, RZ, PT, P3 ;  /* 0x000000ff0d00720c */ /* 0x000fe40003f64130 */
[----:B------:R-:W-:Y:S02]  /*5c30*/  FMNMX3 R7, R7, R24, R10, !PT ;  /* 0x0000001807077276 */ /* 0x000fe4000780000a */
[----:B------:R-:W-:Y:S02]  /*5c40*/  ISETP.GT.U32.AND.EX P1, PT, R9, RZ, PT, P1 ;  /* 0x000000ff0900720c */ /* 0x000fe40003f24110 */
[----:B------:R-:W-:Y:S02]  /*5c50*/  ISETP.GT.U32.AND.EX P2, PT, R11, RZ, PT, P2 ;  /* 0x000000ff0b00720c */ /* 0x000fe40003f44120 */
[----:B------:R-:W-:-:S02]  /*5c60*/  FSEL R14, R14, -INF , !P3 ;  /* 0xff8000000e0e7808 */ /* 0x000fc40005800000 */
[----:B------:R-:W-:Y:S02]  /*5c70*/  FMNMX3 R7, R7, R26, R12, !PT ;  /* 0x0000001a07077276 */ /* 0x000fe4000780000c */
[----:B------:R-:W-:Y:S02]  /*5c80*/  ISETP.GT.U32.AND.EX P5, PT, R9, RZ, PT, P5 ;  /* 0x000000ff0900720c */ /* 0x000fe40003fa4150 */
[----:B------:R-:W-:Y:S02]  /*5c90*/  ISETP.GT.U32.AND.EX P0, PT, R11, RZ, PT, P0 ;  /* 0x000000ff0b00720c */ /* 0x000fe40003f04100 */
[----:B------:R-:W-:Y:S02]  /*5ca0*/  FSEL R30, R15, -INF , !P2 ;  /* 0xff8000000f1e7808 */ /* 0x000fe40005000000 */
[----:B------:R-:W-:Y:S02]  /*5cb0*/  FSEL R16, R16, -INF , !P1 ;  /* 0xff80000010107808 */ /* 0x000fe40004800000 */
[----:B------:R-:W-:-:S02]  /*5cc0*/  FMNMX3 R7, R7, R28, R14, !PT ;  /* 0x0000001c07077276 */ /* 0x000fc4000780000e */
[----:B------:R-:W-:Y:S02]  /*5cd0*/  FSEL R32, R17, -INF , !P0 ;  /* 0xff80000011207808 */ /* 0x000fe40004000000 */
[----:B------:R-:W-:Y:S02]  /*5ce0*/  FSEL R18, R18, -INF , !P5 ;  /* 0xff80000012127808 */ /* 0x000fe40006800000 */
[----:B------:R-:W-:Y:S01]  /*5cf0*/  FMNMX3 R7, R7, R30, R16, !PT ;  /* 0x0000001e07077276 */ /* 0x000fe20007800010 */
[----:B-1----:R-:W0:Y:S01]  /*5d00*/  SYNCS.PHASECHK.TRANS64.TRYWAIT P0, [UR36], R20 ;  /* 0x00000014ff0075a7 */ /* 0x002e220008001124 */
[----:B------:R-:W-:Y:S02]  /*5d10*/  FSEL R34, R19, -INF , !P4 ;  /* 0xff80000013227808 */ /* 0x000fe40006000000 */
[----:B------:R-:W-:-:S04]  /*5d20*/  FMNMX3 R7, R7, R32, R18, !PT ;  /* 0x0000002007077276 */ /* 0x000fc80007800012 */
[----:B------:R-:W-:-:S05]  /*5d30*/  FMNMX R7, R34, R7, !PT ;  /* 0x0000000722077209 */ /* 0x000fca0007800000 */
[----:B------:R-:W1:Y:S02]  /*5d40*/  SHFL.BFLY PT, R173, R7, 0x10, 0x1f ;  /* 0x0e001f0007ad7f89 */ /* 0x000e6400000e0000 */
[----:B-1----:R-:W-:-:S05]  /*5d50*/  FMNMX3 R173, R7, R173, R104, !PT ;  /* 0x000000ad07ad7276 */ /* 0x002fca0007800068 */
[--C-:B------:R-:W-:Y:S01]  /*5d60*/  FADD R5, R5, -R173.reuse ;  /* 0x800000ad05057221 */ /* 0x100fe20000000000 */
[--C-:B------:R-:W-:Y:S01]  /*5d70*/  FADD R4, R4, -R173.reuse ;  /* 0x800000ad04047221 */ /* 0x100fe20000000000 */
[--C-:B------:R-:W-:Y:S01]  /*5d80*/  FADD R6, R6, -R173.reuse ;  /* 0x800000ad06067221 */ /* 0x100fe20000000000 */
[--C-:B------:R-:W-:Y:S01]  /*5d90*/  FADD R22, R22, -R173.reuse ;  /* 0x800000ad16167221 */ /* 0x100fe20000000000 */
[----:B------:R-:W-:Y:S01]  /*5da0*/  FMUL R227, R5, 1.4426950216293334961 ;  /* 0x3fb8aa3b05e37820 */ /* 0x000fe20000400000 */
[----:B------:R-:W-:Y:S01]  /*5db0*/  FMUL R4, R4, 1.4426950216293334961 ;  /* 0x3fb8aa3b04047820 */ /* 0x000fe20000400000 */
[----:B------:R-:W-:Y:S01]  /*5dc0*/  FMUL R6, R6, 1.4426950216293334961 ;  /* 0x3fb8aa3b06067820 */ /* 0x000fe20000400000 */
[----:B------:R-:W-:Y:S01]  /*5dd0*/  FMUL R5, R22, 1.4426950216293334961 ;  /* 0x3fb8aa3b16057820 */ /* 0x000fe20000400000 */
[--C-:B------:R-:W-:Y:S01]  /*5de0*/  FADD R8, R8, -R173.reuse ;  /* 0x800000ad08087221 */ /* 0x100fe20000000000 */
[----:B------:R1:W-:Y:S01]  /*5df0*/  MUFU.EX2 R224, R4 ;  /* 0x0000000400e07308 */ /* 0x0003e20000000800 */
[--C-:B------:R-:W-:Y:S01]  /*5e00*/  FADD R24, R24, -R173.reuse ;  /* 0x800000ad18187221 */ /* 0x100fe20000000000 */
[--C-:B------:R-:W-:Y:S01]  /*5e10*/  FADD R10, R10, -R173.reuse ;  /* 0x800000ad0a0a7221 */ /* 0x100fe20000000000 */
[----:B------:R-:W-:Y:S01]  /*5e20*/  FMUL R8, R8, 1.4426950216293334961 ;  /* 0x3fb8aa3b08087820 */ /* 0x000fe20000400000 */
[--C-:B------:R-:W-:Y:S01]  /*5e30*/  FADD R26, R26, -R173.reuse ;  /* 0x800000ad1a1a7221 */ /* 0x100fe20000000000 */
[----:B------:R-:W-:Y:S01]  /*5e40*/  FMUL R24, R24, 1.4426950216293334961 ;  /* 0x3fb8aa3b18187820 */ /* 0x000fe20000400000 */
[--C-:B------:R-:W-:Y:S01]  /*5e50*/  FADD R12, R12, -R173.reuse ;  /* 0x800000ad0c0c7221 */ /* 0x100fe20000000000 */
[--C-:B------:R-:W-:Y:S01]  /*5e60*/  FADD R28, R28, -R173.reuse ;  /* 0x800000ad1c1c7221 */ /* 0x100fe20000000000 */
[----:B------:R-:W2:Y:S01]  /*5e70*/  MUFU.EX2 R227, R227 ;  /* 0x000000e300e37308 */ /* 0x000ea20000000800 */
[----:B-1----:R-:W-:Y:S01]  /*5e80*/  FMUL R4, R10, 1.4426950216293334961 ;  /* 0x3fb8aa3b0a047820 */ /* 0x002fe20000400000 */
[----:B------:R-:W-:Y:S01]  /*5e90*/  FMUL R7, R26, 1.4426950216293334961 ;  /* 0x3fb8aa3b1a077820 */ /* 0x000fe20000400000 */
[----:B------:R-:W-:Y:S01]  /*5ea0*/  FMUL R12, R12, 1.4426950216293334961 ;  /* 0x3fb8aa3b0c0c7820 */ /* 0x000fe20000400000 */
[--C-:B------:R-:W-:Y:S01]  /*5eb0*/  FADD R14, R14, -R173.reuse ;  /* 0x800000ad0e0e7221 */ /* 0x100fe20000000000 */
[----:B------:R-:W-:Y:S01]  /*5ec0*/  FMUL R28, R28, 1.4426950216293334961 ;  /* 0x3fb8aa3b1c1c7820 */ /* 0x000fe20000400000 */
[--C-:B------:R-:W-:Y:S01]  /*5ed0*/  FADD R30, R30, -R173.reuse ;  /* 0x800000ad1e1e7221 */ /* 0x100fe20000000000 */
[--C-:B------:R-:W-:Y:S01]  /*5ee0*/  FADD R16, R16, -R173.reuse ;  /* 0x800000ad10107221 */ /* 0x100fe20000000000 */
[----:B------:R1:W3:Y:S01]  /*5ef0*/  MUFU.EX2 R226, R6 ;  /* 0x0000000600e27308 */ /* 0x0002e20000000800 */
[--C-:B------:R-:W-:Y:S01]  /*5f00*/  FADD R32, R32, -R173.reuse ;  /* 0x800000ad20207221 */ /* 0x100fe20000000000 */
[----:B------:R-:W-:Y:S01]  /*5f10*/  FMUL R9, R30, 1.4426950216293334961 ;  /* 0x3fb8aa3b1e097820 */ /* 0x000fe20000400000 */
[----:B------:R-:W-:Y:S01]  /*5f20*/  FMUL R16, R16, 1.4426950216293334961 ;  /* 0x3fb8aa3b10107820 */ /* 0x000fe20000400000 */
[--C-:B------:R-:W-:Y:S01]  /*5f30*/  FADD R18, R18, -R173.reuse ;  /* 0x800000ad12127221 */ /* 0x100fe20000000000 */
[----:B------:R-:W-:Y:S01]  /*5f40*/  FMUL R32, R32, 1.4426950216293334961 ;  /* 0x3fb8aa3b20207820 */ /* 0x000fe20000400000 */
[----:B------:R-:W-:-:S02]  /*5f50*/  FADD R34, R34, -R173 ;  /* 0x800000ad22227221 */ /* 0x000fc40000000000 */
[----:B------:R-:W4:Y:S01]  /*5f60*/  MUFU.EX2 R5, R5 ;  /* 0x0000000500057308 */ /* 0x000f220000000800 */
[----:B--2---:R-:W-:Y:S01]  /*5f70*/  FADD R11, R224, R227 ;  /* 0x000000e3e00b7221 */ /* 0x004fe20000000000 */
[----:B-1----:R-:W-:Y:S01]  /*5f80*/  FMUL R6, R14, 1.4426950216293334961 ;  /* 0x3fb8aa3b0e067820 */ /* 0x002fe20000400000 */
[----:B------:R-:W-:-:S05]  /*5f90*/  IADD3 R14, P2, PT, R146, UR35, RZ ;  /* 0x00000023920e7c10 */ /* 0x000fca000ff5e0ff */
[----:B------:R3:W1:Y:S08]  /*5fa0*/  MUFU.EX2 R105, R8 ;  /* 0x0000000800697308 */ /* 0x0006700000000800 */
[----:B------:R-:W2:Y:S01]  /*5fb0*/  MUFU.EX2 R188, R24 ;  /* 0x0000001800bc7308 */ /* 0x000ea20000000800 */
[----:B---3--:R-:W-:-:S04]  /*5fc0*/  FADD R8, R226, R11 ;  /* 0x0000000be2087221 */ /* 0x008fc80000000000 */
[----:B----4-:R-:W-:-:S03]  /*5fd0*/  FADD R8, R5, R8 ;  /* 0x0000000805087221 */ /* 0x010fc60000000000 */
[----:B------:R-:W3:Y:S01]  /*5fe0*/  MUFU.EX2 R4, R4 ;  /* 0x0000000400047308 */ /* 0x000ee20000000800 */
[----:B-1----:R-:W-:-:S07]  /*5ff0*/  FADD R11, R105, R8 ;  /* 0x00000008690b7221 */ /* 0x002fce0000000000 */
[----:B------:R-:W1:Y:S01]  /*6000*/  MUFU.EX2 R7, R7 ;  /* 0x0000000700077308 */ /* 0x000e620000000800 */
[----:B--2---:R-:W-:-:S07]  /*6010*/  FADD R11, R188, R11 ;  /* 0x0000000bbc0b7221 */ /* 0x004fce0000000000 */
[----:B------:R2:W4:Y:S01]  /*6020*/  MUFU.EX2 R106, R12 ;  /* 0x0000000c006a7308 */ /* 0x0005220000000800 */
[----:B---3--:R-:W-:-:S07]  /*6030*/  FADD R8, R4, R11 ;  /* 0x0000000b04087221 */ /* 0x008fce0000000000 */
[----:B------:R-:W3:Y:S01]  /*6040*/  MUFU.EX2 R107, R28 ;  /* 0x0000001c006b7308 */ /* 0x000ee20000000800 */
[----:B-1----:R-:W-:Y:S01]  /*6050*/  FADD R11, R7, R8 ;  /* 0x00000008070b7221 */ /* 0x002fe20000000000 */
[----:B------:R-:W-:Y:S01]  /*6060*/  FMUL R8, R18, 1.4426950216293334961 ;  /* 0x3fb8aa3b12087820 */ /* 0x000fe20000400000 */
[----:B--2---:R-:W-:-:S05]  /*6070*/  IADD3 R12, P1, PT, R150, UR35, RZ ;  /* 0x00000023960c7c10 */ /* 0x004fca000ff3e0ff */
[----:B------:R-:W1:Y:S01]  /*6080*/  MUFU.EX2 R6, R6 ;  /* 0x0000000600067308 */ /* 0x000e620000000800 */
[----:B----4-:R-:W-:Y:S01]  /*6090*/  FADD R10, R106, R11 ;  /* 0x0000000b6a0a7221 */ /* 0x010fe20000000000 */
[----:B------:R-:W-:-:S06]  /*60a0*/  FMUL R11, R34, 1.4426950216293334961 ;  /* 0x3fb8aa3b220b7820 */ /* 0x000fcc0000400000 */
[----:B------:R-:W2:Y:S01]  /*60b0*/  MUFU.EX2 R9, R9 ;  /* 0x0000000900097308 */ /* 0x000ea20000000800 */
[----:B---3--:R-:W-:-:S07]  /*60c0*/  FADD R13, R107, R10 ;  /* 0x0000000a6b0d7221 */ /* 0x008fce0000000000 */
[----:B------:R-:W3:Y:S01]  /*60d0*/  MUFU.EX2 R186, R16 ;  /* 0x0000001000ba7308 */ /* 0x000ee20000000800 */
[----:B-1----:R-:W-:-:S07]  /*60e0*/  FADD R10, R6, R13 ;  /* 0x0000000d060a7221 */ /* 0x002fce0000000000 */
[----:B------:R-:W1:Y:S01]  /*60f0*/  MUFU.EX2 R225, R32 ;  /* 0x0000002000e17308 */ /* 0x000e620000000800 */
[----:B--2---:R-:W-:-:S07]  /*6100*/  FADD R13, R9, R10 ;  /* 0x0000000a090d7221 */ /* 0x004fce0000000000 */
[----:B------:R-:W2:Y:S01]  /*6110*/  MUFU.EX2 R8, R8 ;  /* 0x0000000800087308 */ /* 0x000ea20000000800 */
[----:B---3--:R-:W-:-:S07]  /*6120*/  FADD R10, R186, R13 ;  /* 0x0000000dba0a7221 */ /* 0x008fce0000000000 */
[----:B------:R-:W3:Y:S01]  /*6130*/  MUFU.EX2 R11, R11 ;  /* 0x0000000b000b7308 */ /* 0x000ee20000000800 */
[----:B-1----:R-:W-:-:S04]  /*6140*/  FADD R13, R225, R10 ;  /* 0x0000000ae10d7221 */ /* 0x002fc80000000000 */
[----:B--2---:R-:W-:Y:S01]  /*6150*/  FADD R184, R8, R13 ;  /* 0x0000000d08b87221 */ /* 0x004fe20000000000 */
[----:B------:R-:W-:-:S03]  /*6160*/  IADD3.X R13, PT, PT, R151, UR6, RZ, P1, !PT ;  /* 0x00000006970d7c10 */ /* 0x000fc60008ffe4ff */
[----:B---3--:R-:W-:-:S05]  /*6170*/  FADD R184, R11, R184 ;  /* 0x000000b80bb87221 */ /* 0x008fca0000000000 */
[----:B------:R1:W2:Y:S01]  /*6180*/  SHFL.BFLY PT, R185, R184, 0x10, 0x1f ;  /* 0x0e001f00b8b97f89 */ /* 0x0002a200000e0000 */
[----:B0-----:R-:W-:Y:S05]  /*6190*/  @!P0 BRA `(.L_x_17) ;  /* 0x0000004000f08947 */ /* 0x001fea0003800000 */
.L_x_25:
[----:B------:R-:W-:Y:S01]  /*61a0*/  IADD3 R16, P0, PT, R142, UR35, RZ ;  /* 0x000000238e107c10 */ /* 0x000fe2000ff1e0ff */
[----:B------:R-:W3:Y:S01]  /*61b0*/  LDG.E.U8 R13, desc[UR32][R12.64] ;  /* 0x000000200c0d7981 */ /* 0x000ee2000c1e1100 */
[----:B------:R-:W-:Y:S02]  /*61c0*/  IADD3 R20, P1, PT, R138, UR35, RZ ;  /* 0x000000238a147c10 */ /* 0x000fe4000ff3e0ff */
[----:B------:R-:W-:Y:S02]  /*61d0*/  IADD3.X R17, PT, PT, R143, UR6, RZ, P0, !PT ;  /* 0x000000068f117c10 */ /* 0x000fe400087fe4ff */
[----:B------:R-:W-:Y:S02]  /*61e0*/  IADD3 R22, P0, PT, R134, UR35, RZ ;  /* 0x0000002386167c10 */ /* 0x000fe4000ff1e0ff */
[----:B------:R-:W-:Y:S01]  /*61f0*/  IADD3.X R15, PT, PT, R147, UR6, RZ, P2, !PT ;  /* 0x00000006930f7c10 */ /* 0x000fe200097fe4ff */
[----:B------:R-:W4:Y:S01]  /*6200*/  LDG.E.U8 R29, desc[UR32][R16.64] ;  /* 0x00000020101d7981 */ /* 0x000f22000c1e1100 */
[----:B------:R-:W-:-:S02]  /*6210*/  IADD3.X R21, PT, PT, R139, UR6, RZ, P1, !PT ;  /* 0x000000068b157c10 */ /* 0x000fc40008ffe4ff */
[----:B------:R-:W-:Y:S01]  /*6220*/  IADD3.X R23, PT, PT, R135, UR6, RZ, P0, !PT ;  /* 0x0000000687177c10 */ /* 0x000fe200087fe4ff */
[----:B------:R0:W5:Y:S01]  /*6230*/  LDG.E.U8 R19, desc[UR32][R14.64] ;  /* 0x000000200e137981 */ /* 0x000162000c1e1100 */
[----:B------:R-:W-:Y:S02]  /*6240*/  IADD3 R24, P1, PT, R130, UR35, RZ ;  /* 0x0000002382187c10 */ /* 0x000fe4000ff3e0ff */
[----:B------:R-:W-:Y:S01]  /*6250*/  IADD3 R26, P0, PT, R126, UR35, RZ ;  /* 0x000000237e1a7c10 */ /* 0x000fe2000ff1e0ff */
[----:B--2---:R1:W2:Y:S01]  /*6260*/  LDG.E.U8 R31, desc[UR32][R20.64] ;  /* 0x00000020141f7981 */ /* 0x0042a2000c1e1100 */
[----:B------:R-:W-:Y:S02]  /*6270*/  IADD3.X R25, PT, PT, R131, UR6, RZ, P1, !PT ;  /* 0x0000000683197c10 */ /* 0x000fe40008ffe4ff */
[----:B------:R-:W-:Y:S01]  /*6280*/  IADD3.X R27, PT, PT, R127, UR6, RZ, P0, !PT ;  /* 0x000000067f1b7c10 */ /* 0x000fe200087fe4ff */
[----:B------:R1:W2:Y:S01]  /*6290*/  LDG.E.U8 R35, desc[UR32][R22.64] ;  /* 0x0000002016237981 */ /* 0x0002a2000c1e1100 */
[----:B------:R-:W-:-:S02]  /*62a0*/  IADD3 R32, P1, PT, R122, UR35, RZ ;  /* 0x000000237a207c10 */ /* 0x000fc4000ff3e0ff */
[----:B0-----:R-:W-:Y:S01]  /*62b0*/  IADD3 R14, P0, PT, R118, UR35, RZ ;  /* 0x00000023760e7c10 */ /* 0x001fe2000ff1e0ff */
[----:B------:R0:W2:Y:S01]  /*62c0*/  LDG.E.U8 R37, desc[UR32][R24.64] ;  /* 0x0000002018257981 */ /* 0x0000a2000c1e1100 */
[----:B------:R-:W-:Y:S02]  /*62d0*/  IADD3.X R33, PT, PT, R123, UR6, RZ, P1, !PT ;  /* 0x000000067b217c10 */ /* 0x000fe40008ffe4ff */
[----:B------:R-:W-:Y:S01]  /*62e0*/  IADD3.X R15, PT, PT, R119, UR6, RZ, P0, !PT ;  /* 0x00000006770f7c10 */ /* 0x000fe200087fe4ff */
[----:B------:R-:W2:Y:S01]  /*62f0*/  LDG.E.U8 R39, desc[UR32][R26.64] ;  /* 0x000000201a277981 */ /* 0x000ea2000c1e1100 */
[----:B------:R-:W-:Y:S02]  /*6300*/  IADD3 R16, P1, PT, R114, UR35, RZ ;  /* 0x0000002372107c10 */ /* 0x000fe4000ff3e0ff */
[----:B-1----:R-:W-:Y:S01]  /*6310*/  IADD3 R20, P0, PT, R110, UR35, RZ ;  /* 0x000000236e147c10 */ /* 0x002fe2000ff1e0ff */
[----:B------:R1:W2:Y:S01]  /*6320*/  LDG.E.U8 R47, desc[UR32][R14.64] ;  /* 0x000000200e2f7981 */ /* 0x0002a2000c1e1100 */
[----:B------:R-:W-:-:S02]  /*6330*/  IADD3.X R17, PT, PT, R115, UR6, RZ, P1, !PT ;  /* 0x0000000673117c10 */ /* 0x000fc40008ffe4ff */
[----:B------:R-:W-:Y:S01]  /*6340*/  IADD3.X R21, PT, PT, R111, UR6, RZ, P0, !PT ;  /* 0x000000066f157c10 */ /* 0x000fe200087fe4ff */
[----:B------:R-:W2:Y:S01]  /*6350*/  LDG.E.U8 R45, desc[UR32][R32.64] ;  /* 0x00000020202d7981 */ /* 0x000ea2000c1e1100 */
[----:B------:R-:W-:Y:S02]  /*6360*/  IADD3 R22, P1, PT, R102, UR35, RZ ;  /* 0x0000002366167c10 */ /* 0x000fe4000ff3e0ff */
[----:B0-----:R-:W-:Y:S01]  /*6370*/  IADD3 R24, P0, PT, R98, UR35, RZ ;  /* 0x0000002362187c10 */ /* 0x001fe2000ff1e0ff */
[----:B------:R0:W2:Y:S01]  /*6380*/  LDG.E.U8 R49, desc[UR32][R16.64] ;  /* 0x0000002010317981 */ /* 0x0000a2000c1e1100 */
[----:B------:R-:W-:Y:S02]  /*6390*/  IADD3.X R23, PT, PT, R103, UR6, RZ, P1, !PT ;  /* 0x0000000667177c10 */ /* 0x000fe40008ffe4ff */
[----:B------:R-:W-:Y:S01]  /*63a0*/  IADD3.X R25, PT, PT, R99, UR6, RZ, P0, !PT ;  /* 0x0000000663197c10 */ /* 0x000fe200087fe4ff */
[----:B------:R-:W2:Y:S01]  /*63b0*/  LDG.E.U8 R51, desc[UR32][R20.64] ;  /* 0x0000002014337981 */ /* 0x000ea2000c1e1100 */
[----:B------:R-:W-:-:S02]  /*63c0*/  IADD3 R40, P1, PT, R94, UR35, RZ ;  /* 0x000000235e287c10 */ /* 0x000fc4000ff3e0ff */
[----:B------:R-:W-:Y:S01]  /*63d0*/  IADD3 R42, P0, PT, R90, UR35, RZ ;  /* 0x000000235a2a7c10 */ /* 0x000fe2000ff1e0ff */
[----:B------:R0:W2:Y:S01]  /*63e0*/  LDG.E.U8 R55, desc[UR32][R24.64] ;  /* 0x0000002018377981 */ /* 0x0000a2000c1e1100 */
[----:B------:R-:W-:Y:S02]  /*63f0*/  IADD3.X R41, PT, PT, R95, UR6, RZ, P1, !PT ;  /* 0x000000065f297c10 */ /* 0x000fe40008ffe4ff */
[----:B------:R-:W-:Y:S01]  /*6400*/  IADD3.X R43, PT, PT, R91, UR6, RZ, P0, !PT ;  /* 0x000000065b2b7c10 */ /* 0x000fe200087fe4ff */
[----:B------:R0:W2:Y:S01]  /*6410*/  LDG.E.U8 R53, desc[UR32][R22.64] ;  /* 0x0000002016357981 */ /* 0x0000a2000c1e1100 */
[----:B-1----:R-:W-:Y:S02]  /*6420*/  IADD3 R14, P1, PT, R86, UR35, RZ ;  /* 0x00000023560e7c10 */ /* 0x002fe4000ff3e0ff */
[----:B0-----:R-:W-:Y:S01]  /*6430*/  IADD3 R16, P0, PT, R148, UR35, RZ ;  /* 0x0000002394107c10 */ /* 0x001fe2000ff1e0ff */
[----:B------:R-:W2:Y:S01]  /*6440*/  LDG.E.U8 R41, desc[UR32][R40.64] ;  /* 0x0000002028297981 */ /* 0x000ea2000c1e1100 */
[----:B------:R-:W-:-:S02]  /*6450*/  IADD3.X R15, PT, PT, R87, UR6, RZ, P1, !PT ;  /* 0x00000006570f7c10 */ /* 0x000fc40008ffe4ff */
[----:B------:R-:W-:Y:S01]  /*6460*/  IADD3.X R17, PT, PT, R149, UR6, RZ, P0, !PT ;  /* 0x0000000695117c10 */ /* 0x000fe200087fe4ff */
[----:B------:R-:W2:Y:S01]  /*6470*/  LDG.E.U8 R43, desc[UR32][R42.64] ;  /* 0x000000202a2b7981 */ /* 0x000ea2000c1e1100 */
[----:B------:R-:W-:Y:S02]  /*6480*/  IADD3 R32, P1, PT, R144, UR35, RZ ;  /* 0x0000002390207c10 */ /* 0x000fe4000ff3e0ff */
[----:B------:R-:W-:Y:S01]  /*6490*/  IADD3 R26, P0, PT, R140, UR35, RZ ;  /* 0x000000238c1a7c10 */ /* 0x000fe2000ff1e0ff */
[----:B------:R0:W2:Y:S01]  /*64a0*/  LDG.E.U8 R240, desc[UR32][R14.64] ;  /* 0x000000200ef07981 */ /* 0x0000a2000c1e1100 */
[----:B------:R-:W-:Y:S02]  /*64b0*/  IADD3.X R33, PT, PT, R145, UR6, RZ, P1, !PT ;  /* 0x0000000691217c10 */ /* 0x000fe40008ffe4ff */
[----:B------:R-:W-:Y:S01]  /*64c0*/  IADD3.X R27, PT, PT, R141, UR6, RZ, P0, !PT ;  /* 0x000000068d1b7c10 */ /* 0x000fe200087fe4ff */
[----:B------:R1:W2:Y:S01]  /*64d0*/  LDG.E.U8 R247, desc[UR32][R16.64] ;  /* 0x0000002010f77981 */ /* 0x0002a2000c1e1100 */
[----:B------:R-:W-:-:S02]  /*64e0*/  IADD3 R24, P1, PT, R136, UR35, RZ ;  /* 0x0000002388187c10 */ /* 0x000fc4000ff3e0ff */
[----:B------:R-:W-:Y:S01]  /*64f0*/  IADD3 R20, P0, PT, R132, UR35, RZ ;  /* 0x0000002384147c10 */ /* 0x000fe2000ff1e0ff */
[----:B------:R1:W2:Y:S01]  /*6500*/  LDG.E.U8 R249, desc[UR32][R32.64] ;  /* 0x0000002020f97981 */ /* 0x0002a2000c1e1100 */
[----:B------:R-:W-:Y:S02]  /*6510*/  IADD3.X R25, PT, PT, R137, UR6, RZ, P1, !PT ;  /* 0x0000000689197c10 */ /* 0x000fe40008ffe4ff */
[----:B------:R-:W-:Y:S01]  /*6520*/  IADD3.X R21, PT, PT, R133, UR6, RZ, P0, !PT ;  /* 0x0000000685157c10 */ /* 0x000fe200087fe4ff */
[----:B------:R1:W2:Y:S01]  /*6530*/  LDG.E.U8 R251, desc[UR32][R26.64] ;  /* 0x000000201afb7981 */ /* 0x0002a2000c1e1100 */
[----:B------:R-:W-:Y:S02]  /*6540*/  IADD3 R22, P1, PT, R128, UR35, RZ ;  /* 0x0000002380167c10 */ /* 0x000fe4000ff3e0ff */
[----:B0-----:R-:W-:Y:S01]  /*6550*/  IADD3 R14, P0, PT, R124, UR35, RZ ;  /* 0x000000237c0e7c10 */ /* 0x001fe2000ff1e0ff */
[----:B------:R0:W2:Y:S01]  /*6560*/  LDG.E.U8 R234, desc[UR32][R24.64] ;  /* 0x0000002018ea7981 */ /* 0x0000a2000c1e1100 */
[----:B------:R-:W-:-:S02]  /*6570*/  IADD3.X R23, PT, PT, R129, UR6, RZ, P1, !PT ;  /* 0x0000000681177c10 */ /* 0x000fc40008ffe4ff */
[----:B------:R-:W-:Y:S01]  /*6580*/  IADD3.X R15, PT, PT, R125, UR6, RZ, P0, !PT ;  /* 0x000000067d0f7c10 */ /* 0x000fe200087fe4ff */
[----:B------:R0:W2:Y:S01]  /*6590*/  LDG.E.U8 R236, desc[UR32][R20.64] ;  /* 0x0000002014ec7981 */ /* 0x0000a2000c1e1100 */
[----:B-1----:R-:W-:Y:S02]  /*65a0*/  IADD3 R16, P1, PT, R120, UR35, RZ ;  /* 0x0000002378107c10 */ /* 0x002fe4000ff3e0ff */
[----:B------:R-:W-:Y:S01]  /*65b0*/  IADD3 R32, P0, PT, R116, UR35, RZ ;  /* 0x0000002374207c10 */ /* 0x000fe2000ff1e0ff */
[----:B------:R1:W2:Y:S01]  /*65c0*/  LDG.E.U8 R238, desc[UR32][R22.64] ;  /* 0x0000002016ee7981 */ /* 0x0002a2000c1e1100 */
        /* <DEDUP_REMOVED lines=17> */
[----:B------:R-:W2:Y:S01]  /*66e0*/  LDG.E.U8 R239, desc[UR32][R20.64] ;  /* 0x0000002014ef7981 */ /* 0x000ea2000c1e1100 */
[----:B-1----:R-:W-:Y:S02]  /*66f0*/  IADD3 R26, P0, PT, R84, UR35, RZ ;  /* 0x00000023541a7c10 */ /* 0x002fe4000ff1e0ff */
[----:B------:R-:W-:Y:S01]  /*6700*/  IADD3.X R15, PT, PT, R93, UR6, RZ, P2, !PT ;  /* 0x000000065d0f7c10 */ /* 0x000fe200097fe4ff */
[----:B------:R-:W2:Y:S01]  /*6710*/  LDG.E.U8 R241, desc[UR32][R22.64] ;  /* 0x0000002016f17981 */ /* 0x000ea2000c1e1100 */
[----:B------:R-:W-:-:S02]  /*6720*/  IADD3.X R17, PT, PT, R89, UR6, RZ, P1, !PT ;  /* 0x0000000659117c10 */ /* 0x000fc40008ffe4ff */
[----:B------:R-:W-:Y:S01]  /*6730*/  IADD3.X R27, PT, PT, R85, UR6, RZ, P0, !PT ;  /* 0x00000006551b7c10 */ /* 0x000fe200087fe4ff */
[----:B------:R-:W2:Y:S04]  /*6740*/  LDG.E.U8 R243, desc[UR32][R14.64] ;  /* 0x000000200ef37981 */ /* 0x000ea8000c1e1100 */
[----:B------:R-:W2:Y:S04]  /*6750*/  LDG.E.U8 R245, desc[UR32][R16.64] ;  /* 0x0000002010f57981 */ /* 0x000ea8000c1e1100 */
[----:B------:R0:W2:Y:S01]  /*6760*/  LDG.E.U8 R189, desc[UR32][R26.64] ;  /* 0x000000201abd7981 */ /* 0x0000a2000c1e1100 */
[----:B------:R-:W-:Y:S01]  /*6770*/  F2FP.SATFINITE.E4M3.F32.PACK_AB_MERGE_C R228, R7, R4, RZ ;  /* 0x0000000407e4723e */ /* 0x000fe200048070ff */
[----:B------:R-:W-:Y:S01]  /*6780*/  FADD R4, -R173, R104 ;  /* 0x00000068ad047221 */ /* 0x000fe20000000100 */
[----:B------:R-:W-:-:S02]  /*6790*/  F2FP.SATFINITE.E4M3.F32.PACK_AB_MERGE_C R226, R5, R226, RZ ;  /* 0x000000e205e2723e */ /* 0x000fc400048070ff */
[----:B------:R-:W-:Y:S01]  /*67a0*/  F2FP.SATFINITE.E4M3.F32.PACK_AB_MERGE_C R230, R9, R6, RZ ;  /* 0x0000000609e6723e */ /* 0x000fe200048070ff */
[----:B------:R-:W-:Y:S01]  /*67b0*/  FMUL R187, R4, 1.4426950216293334961 ;  /* 0x3fb8aa3b04bb7820 */ /* 0x000fe20000400000 */
[----:B------:R-:W-:-:S05]  /*67c0*/  F2FP.SATFINITE.E4M3.F32.PACK_AB_MERGE_C R232, R11, R8, RZ ;  /* 0x000000080be8723e */ /* 0x000fca00048070ff */
[----:B------:R-:W1:Y:S01]  /*67d0*/  MUFU.EX2 R187, R187 ;  /* 0x000000bb00bb7308 */ /* 0x000e620000000800 */
[----:B------:R-:W-:Y:S02]  /*67e0*/  F2FP.SATFINITE.E4M3.F32.PACK_AB_MERGE_C R106, R107, R106, R230 ;  /* 0x0000006a6b6a723e */ /* 0x000fe400048070e6 */
[----:B------:R-:W-:Y:S02]  /*67f0*/  F2FP.SATFINITE.E4M3.F32.PACK_AB_MERGE_C R105, R188, R105, R228 ;  /* 0x00000069bc69723e */ /* 0x000fe400048070e4 */
[----:B------:R-:W-:Y:S02]  /*6800*/  F2FP.SATFINITE.E4M3.F32.PACK_AB_MERGE_C R104, R227, R224, R226 ;  /* 0x000000e0e368723e */ /* 0x000fe400048070e2 */
[----:B------:R-:W-:Y:S01]  /*6810*/  F2FP.SATFINITE.E4M3.F32.PACK_AB_MERGE_C R107, R225, R186, R232 ;  /* 0x000000bae16b723e */ /* 0x000fe200048070e8 */
[----:B------:R-:W-:Y:S01]  /*6820*/  ULEA UR36, UR17, UR9, 0x3 ;  /* 0x0000000911247291 */ /* 0x000fe2000f8e18ff */
[----:B------:R-:W-:Y:S01]  /*6830*/  FADD R184, R184, R185 ;  /* 0x000000b9b8b87221 */ /* 0x000fe20000000000 */
[----:B------:R-:W-:-:S02]  /*6840*/  UMOV UR26, UR4 ;  /* 0x00000004001a7c82 */ /* 0x000fc40008000000 */
[----:B------:R-:W-:Y:S01]  /*6850*/  UIADD3 UR36, UPT, UPT, UR36, 0x5800, URZ ;  /* 0x0000580024247890 */ /* 0x000fe2000fffe0ff */
[----:B---3--:R-:W-:Y:S04]  /*6860*/  STS.U8 [R68+UR9+0x4000], R13 ;  /* 0x0040000d44007988 */ /* 0x008fe80008000009 */
[----:B----4-:R-:W-:Y:S04]  /*6870*/  STS.U8 [R68+UR9+0x4200], R29 ;  /* 0x0042001d44007988 */ /* 0x010fe80008000009 */
[----:B-----5:R-:W-:Y:S04]  /*6880*/  STS.U8 [R68+UR9+0x4100], R19 ;  /* 0x0041001344007988 */ /* 0x020fe80008000009 */
[----:B--2---:R-:W-:Y:S04]  /*6890*/  STS.U8 [R68+UR9+0x4300], R31 ;  /* 0x0043001f44007988 */ /* 0x004fe80008000009 */
        /* <DEDUP_REMOVED lines=10> */
[----:B------:R0:W-:Y:S02]  /*6940*/  STS.U8 [R68+UR9+0x4e00], R43 ;  /* 0x004e002b44007988 */ /* 0x0001e40008000009 */
[----:B0-----:R-:W-:Y:S01]  /*6950*/  LDTM.16dp32bit_t0_t15.x64 R4, tmem[UR11] ;  /* 0x0000000b000479ee */ /* 0x001fe20008b00000 */
[----:B------:R-:W1:Y:S01]  /*6960*/  LDTM.16dp32bit_t16_t31.x64 R4, tmem[UR11+0x40] ;  /* 0x0000400b000479ee */ /* 0x000e620008b20000 */
[----:B------:R0:W-:Y:S04]  /*6970*/  STS.U8 [R68+UR9+0x4f00], R240 ;  /* 0x004f00f044007988 */ /* 0x0001e80008000009 */
[----:B------:R0:W-:Y:S04]  /*6980*/  STS.U8 [R82+UR9+0x4080], R247 ;  /* 0x004080f752007988 */ /* 0x0001e80008000009 */
[----:B------:R0:W-:Y:S04]  /*6990*/  STS.U8 [R82+UR9+0x4180], R249 ;  /* 0x004180f952007988 */ /* 0x0001e80008000009 */
[----:B------:R0:W-:Y:S04]  /*69a0*/  STS.U8 [R82+UR9+0x4280], R251 ;  /* 0x004280fb52007988 */ /* 0x0001e80008000009 */
[----:B------:R0:W-:Y:S04]  /*69b0*/  STS.U8 [R82+UR9+0x4380], R234 ;  /* 0x004380ea52007988 */ /* 0x0001e80008000009 */
[----:B------:R0:W-:Y:S01]  /*69c0*/  STS.U8 [R82+UR9+0x4480], R236 ;  /* 0x004480ec52007988 */ /* 0x0001e20008000009 */
[C---:B-1----:R-:W-:Y:S01]  /*69d0*/  FMUL R4, R187.reuse, R4 ;  /* 0x00000004bb047220 */ /* 0x042fe20000400000 */
        /* <DEDUP_REMOVED lines=62> */
[----:B------:R-:W-:Y:S01]  /*6dc0*/  FMUL R67, R187, R67 ;  /* 0x00000043bb437220 */ /* 0x000fe20000400000 */
        /* <DEDUP_REMOVED lines=12> */
[----:B------:R-:W-:Y:S01]  /*6e90*/  NOP ;  /* 0x0000000000007918 */ /* 0x000fe20000000000 */
[----:B------:R0:W-:Y:S01]  /*6ea0*/  STTM.16dp32bit_t0_t15.x64 tmem[UR11], R4 ;  /* 0x00000004000079ed */ /* 0x0001e20008b0000b */
[----:B------:R0:W-:Y:S01]  /*6eb0*/  STTM.16dp32bit_t16_t31.x64 tmem[UR11+0x40], R4 ;  /* 0x00004004000079ed */ /* 0x0001e20008b2000b */
[----:B------:R-:W1:Y:S02]  /*6ec0*/  FENCE.VIEW.ASYNC.T ;  /* 0x00000000000073c6 */ /* 0x000e640000000200 */
[----:B-1----:R-:W-:Y:S06]  /*6ed0*/  BAR.SYNC.DEFER_BLOCKING 0x0 ;  /* 0x0000000000007b1d */ /* 0x002fec0000010000 */
[----:B------:R1:W-:Y:S06]  /*6ee0*/  MEMBAR.ALL.CTA ;  /* 0x0000000000007992 */ /* 0x0003ec0000008000 */
[----:B-1----:R-:W1:Y:S02]  /*6ef0*/  FENCE.VIEW.ASYNC.S ;  /* 0x00000000000073c6 */ /* 0x002e640000000000 */
[----:B-1----:R-:W-:Y:S06]  /*6f00*/  BAR.SYNC.DEFER_BLOCKING 0x0 ;  /* 0x0000000000007b1d */ /* 0x002fec0000010000 */
[----:B------:R-:W-:Y:S05]  /*6f10*/  BRA.U UP3, `(.L_x_18) ;  /* 0x0000000103287547 */ /* 0x000fea000b800000 */
[----:B------:R-:W-:Y:S01]  /*6f20*/  UMOV UR6, UR36 ;  /* 0x0000002400067c82 */ /* 0x000fe20008000000 */
[----:B------:R-:W-:Y:S01]  /*6f30*/  UMOV UR7, URZ ;  /* 0x000000ff00077c82 */ /* 0x000fe20008000000 */
[----:B------:R-:W-:Y:S01]  /*6f40*/  UMOV UR24, UR5 ;  /* 0x0000000500187c82 */ /* 0x000fe20008000000 */
[----:B------:R-:W-:Y:S01]  /*6f50*/  UMOV UR25, 0xc0004010 ;  /* 0xc000401000197882 */ /* 0x000fe20000000000 */
[----:B------:R-:W-:Y:S01]  /*6f60*/  UMOV UR28, 0x0 ;  /* 0x00000000001c7882 */ /* 0x000fe20000000000 */
[----:B------:R-:W-:Y:S01]  /*6f70*/  UMOV UR29, 0x4200010 ;  /* 0x04200010001d7882 */ /* 0x000fe20000000000 */
[----:B------:R-:W-:Y:S01]  /*6f80*/  UMOV UR6, UR6 ;  /* 0x0000000600067c82 */ /* 0x000fe20008000000 */
[----:B------:R1:W-:Y:S01]  /*6f90*/  UTCQMMA gdesc[UR18], gdesc[UR24], tmem[UR37], tmem[UR28], idesc[UR29], UPT ;  /* 0x00ff1c18120075ea */ /* 0x0003e2000b800325 */
[----:B------:R1:W-:Y:S01]  /*6fa0*/  UTCBAR [UR6], URZ ;  /* 0x000000ff060073e9 */ /* 0x0003e200080000ff */
[----:B------:R-:W-:Y:S02]  /*6fb0*/  NOP ;  /* 0x0000000000007918 */ /* 0x000fe40000000000 */
.L_x_18:
[----:B------:R-:W-:Y:S01]  /*6fc0*/  UIADD3 UR48, UP0, UPT, UR48, 0x20, URZ ;  /* 0x0000002030307890 */ /* 0x000fe2000ff1e0ff */
[----:B------:R-:W-:Y:S01]  /*6fd0*/  FFMA R172, R187, R172, R184 ;  /* 0x000000acbbac7223 */ /* 0x000fe200000000b8 */
[----:B------:R-:W-:Y:S01]  /*6fe0*/  UIADD3 UR17, UPT, UPT, UR17, 0x1, URZ ;  /* 0x0000000111117890 */ /* 0x000fe2000fffe0ff */
[----:B0-----:R-:W-:Y:S01]  /*6ff0*/  IMAD.U32 R20, RZ, RZ, UR26 ;  /* 0x0000001aff147e24 */ /* 0x001fe2000f8e00ff */
[----:B------:R-:W-:Y:S01]  /*7000*/  UIADD3.X UR49, UPT, UPT, URZ, UR49, URZ, UP0, !UPT ;  /* 0x00000031ff317290 */ /* 0x000fe200087fe4ff */
[----:B------:R-:W-:Y:S01]  /*7010*/  IMAD.MOV.U32 R104, RZ, RZ, R173 ;  /* 0x000000ffff687224 */ /* 0x000fe200078e00ad */
[----:B------:R-:W-:Y:S02]  /*7020*/  UISETP.GE.U32.AND UP0, UPT, UR48, UR10, UPT ;  /* 0x0000000a3000728c */ /* 0x000fe4000bf06070 */
[----:B------:R-:W-:Y:S02]  /*7030*/  UISETP.GT.AND UP4, UPT, UR17, 0x1, UPT ;  /* 0x000000011100788c */ /* 0x000fe4000bf84270 */
[----:B------:R-:W-:-:S02]  /*7040*/  UISETP.GE.U32.AND.EX UP0, UPT, UR49, URZ, UPT, UP0 ;  /* 0x000000ff3100728c */ /* 0x000fc4000bf06100 */
[----:B-1----:R-:W-:Y:S02]  /*7050*/  USEL UR6, URZ, 0x1, !UP4 ;  /* 0x00000001ff067887 */ /* 0x002fe4000e000000 */
[----:B------:R-:W-:Y:S02]  /*7060*/  UIADD3 UR35, UPT, UPT, UR21, UR35, URZ ;  /* 0x0000002315237290 */ /* 0x000fe4000fffe0ff */
[----:B------:R-:W-:Y:S02]  /*7070*/  UIADD3 UR34, UPT, UPT, UR23, UR34, URZ ;  /* 0x0000002217227290 */ /* 0x000fe4000fffe0ff */
[----:B------:R-:W-:Y:S02]  /*7080*/  USEL UR17, UR17, URZ, !UP4 ;  /* 0x000000ff11117287 */ /* 0x000fe4000e000000 */
[----:B------:R-:W-:Y:S01]  /*7090*/  ULOP3.LUT UR4, UR4, UR6, URZ, 0x3c, !UPT ;  /* 0x0000000604047292 */ /* 0x000fe2000f8e3cff */
[----:B------:R-:W-:Y:S11]  /*70a0*/  BRA.U !UP0, `(.L_x_19) ;  /* 0xffffffd908d47547 */ /* 0x000ff6000b83ffff */
[----:B------:R-:W-:Y:S01]  /*70b0*/  UISETP.GE.AND UP0, UPT, UR38, 0x1, UPT ;  /* 0x000000012600788c */ /* 0x000fe2000bf06270 */
[----:B------:R-:W-:-:S08]  /*70c0*/  IMAD.MOV.U32 R104, RZ, RZ, R173 ;  /* 0x000000ffff687224 */ /* 0x000fd000078e00ad */
[----:B------:R-:W-:Y:S05]  /*70d0*/  BRA.U !UP0, `(.L_x_14) ;  /* 0x0000000108147547 */ /* 0x000fea000b800000 */
[----:B------:R-:W-:-:S06]  /*70e0*/  USHF.L.U32 UR4, UR26, 0x1f, URZ ;  /* 0x0000001f1a047899 */ /* 0x000fcc00080006ff */
[----:B------:R-:W-:-:S04]  /*70f0*/  IMAD.U32 R4, RZ, RZ, UR4 ;  /* 0x00000004ff047e24 */ /* 0x000fc8000f8e00ff */
[----:B------:R-:W0:Y:S02]  /*7100*/  SYNCS.PHASECHK.TRANS64.TRYWAIT P0, [UR36], R4 ;  /* 0x00000004ff0075a7 */ /* 0x000e240008001124 */
[----:B0-----:R-:W-:Y:S05]  /*7110*/  @!P0 BRA `(.L_x_20) ;  /* 0x00000034001c8947 */ /* 0x001fea0003800000 */
.L_x_26:
[----:B------:R-:W-:-:S07]  /*7120*/  IMAD.MOV.U32 R104, RZ, RZ, R173 ;  /* 0x000000ffff687224 */ /* 0x000fce00078e00ad */
.L_x_14:
[----:B------:R-:W-:Y:S01]  /*7130*/  BAR.SYNC.DEFER_BLOCKING 0x0 ;  /* 0x0000000000007b1d */ /* 0x000fe20000010000 */
[C---:B------:R-:W-:Y:S01]  /*7140*/  FMUL R75, R172.reuse, 8388608 ;  /* 0x4b000000ac4b7820 */ /* 0x040fe20000400000 */
[C---:B------:R-:W-:Y:S02]  /*7150*/  FSETP.GEU.AND P1, PT, R172.reuse, 1.175494350822287508e-38, PT ;  /* 0x00800000ac00780b */ /* 0x040fe40003f2e000 */
[C---:B------:R-:W-:Y:S02]  /*7160*/  FSETP.GT.AND P0, PT, |R172|.reuse, 8.50705917302346158658e+37, PT ;  /* 0x7e800000ac00780b */ /* 0x040fe40003f04200 */
[----:B------:R-:W-:Y:S01]  /*7170*/  FSEL R75, R75, R172, !P1 ;  /* 0x000000ac4b4b7208 */ /* 0x000fe20004800000 */
[----:B------:R-:W2:Y:S01]  /*7180*/  LDCU.64 UR4, c[0x0][0x3e0] ;  /* 0x00007c00ff0477ac */ /* 0x000ea20008000a00 */
[----:B------:R-:W-:Y:S02]  /*7190*/  SHF.R.U32.HI R77, RZ, 0x2, R73 ;  /* 0x00000002ff4d7819 */ /* 0x000fe40000011649 */
[----:B------:R-:W-:Y:S01]  /*71a0*/  FSETP.GEU.AND P2, PT, |R172|, 1.175494350822287508e-38, PT ;  /* 0x00800000ac00780b */ /* 0x000fe20003f4e200 */
[----:B------:R-:W-:Y:S01]  /*71b0*/  VIADD R78, R75, 0xc0cafb0d ;  /* 0xc0cafb0d4b4e7836 */ /* 0x000fe20000000000 */
[----:B------:R-:W-:-:S02]  /*71c0*/  LEA R76, R2, UR9, 0x7 ;  /* 0x00000009024c7c11 */ /* 0x000fc4000f8e38ff */
[----:B------:R-:W-:Y:S01]  /*71d0*/  LOP3.LUT R2, R77, 0x18, RZ, 0xc0, !PT ;  /* 0x000000184d027812 */ /* 0x000fe200078ec0ff */
[----:B------:R-:W-:Y:S01]  /*71e0*/  IMAD.SHL.U32 R77, R73, 0x10, RZ ;  /* 0x00000010494d7824 */ /* 0x000fe200078e00ff */
[----:B------:R-:W-:Y:S01]  /*71f0*/  LOP3.LUT R78, R78, 0xff800000, RZ, 0xc0, !PT ;  /* 0xff8000004e4e7812 */ /* 0x000fe200078ec0ff */
[----:B------:R-:W-:Y:S01]  /*7200*/  @P0 FMUL R172, R172, 0.25 ;  /* 0x3e800000acac0820 */ /* 0x000fe20000400000 */
[----:B------:R-:W-:Y:S01]  /*7210*/  IMAD R3, R3, 0x10, R76 ;  /* 0x0000001003037824 */ /* 0x000fe200078e024c */
[----:B------:R-:W-:Y:S02]  /*7220*/  FSEL R76, RZ, -23, P1 ;  /* 0xc1b80000ff4c7808 */ /* 0x000fe40000800000 */
[----:B------:R-:W-:Y:S01]  /*7230*/  LOP3.LUT R79, R77, 0x30, RZ, 0xc0, !PT ;  /* 0x000000304d4f7812 */ /* 0x000fe200078ec0ff */
[----:B------:R-:W-:Y:S01]  /*7240*/  IMAD R3, R0, 0x8, R3 ;  /* 0x0000000800037824 */ /* 0x000fe200078e0203 */
[----:B------:R-:W-:Y:S01]  /*7250*/  I2FP.F32.S32 R77, R78 ;  /* 0x0000004e004d7245 */ /* 0x000fe20000201400 */
[----:B------:R-:W3:Y:S02]  /*7260*/  @!P6 SYNCS.CCTL.IV [UR9+0x5800] ;  /* 0x00580000ff00e9b1 */ /* 0x000ee40008000009 */
[----:B---3--:R-:W-:Y:S01]  /*7270*/  BAR.SYNC.DEFER_BLOCKING 0x0 ;  /* 0x0000000000007b1d */ /* 0x008fe20000010000 */
[----:B------:R-:W-:Y:S01]  /*7280*/  @!P2 FMUL R172, R172, 16777216 ;  /* 0x4b800000acaca820 */ /* 0x000fe20000400000 */
[----:B------:R-:W-:Y:S01]  /*7290*/  LOP3.LUT R2, R2, 0x1f, R73, 0xf8, !PT ;  /* 0x0000001f02027812 */ /* 0x000fe200078ef849 */
[----:B------:R-:W-:Y:S01]  /*72a0*/  FFMA.FTZ R76, R77, 1.1920928955078125e-07, R76 ;  /* 0x340000004d4c7823 */ /* 0x000fe2000001004c */
[C---:B------:R-:W-:Y:S01]  /*72b0*/  IMAD.IADD R78, R75.reuse, 0x1, -R78 ;  /* 0x000000014b4e7824 */ /* 0x040fe200078e0a4e */
[----:B------:R-:W-:Y:S01]  /*72c0*/  FSETP.NEU.AND P1, PT, R75, RZ, PT ;  /* 0x000000ff4b00720b */ /* 0x000fe20003f2d000 */
[----:B------:R-:W3:Y:S01]  /*72d0*/  MUFU.RCP R77, R172 ;  /* 0x000000ac004d7308 */ /* 0x000ee20000001000 */
[----:B------:R-:W-:Y:S01]  /*72e0*/  IMAD.SHL.U32 R80, R2, 0x8, RZ ;  /* 0x0000000802507824 */ /* 0x000fe200078e00ff */
[----:B01----:R-:W-:Y:S01]  /*72f0*/  LDTM.16dp32bit_t0_t15.x64 R4, tmem[UR11] ;  /* 0x0000000b000479ee */ /* 0x003fe20008b00000 */
[----:B------:R-:W0:Y:S01]  /*7300*/  LDTM.16dp32bit_t16_t31.x64 R4, tmem[UR11+0x40] ;  /* 0x0000400b000479ee */ /* 0x000e220008b20000 */
[----:B------:R-:W-:Y:S01]  /*7310*/  FADD R78, R78, -1 ;  /* 0xbf8000004e4e7421 */ /* 0x000fe20000000000 */
[----:B--2---:R-:W-:Y:S01]  /*7320*/  UIMAD UR4, UR8, UR4, URZ ;  /* 0x00000004080472a4 */ /* 0x004fe2000f8e02ff */
[----:B------:R-:W-:Y:S01]  /*7330*/  IMAD.SHL.U32 R2, R2, 0x10, RZ ;  /* 0x0000001002027824 */ /* 0x000fe200078e00ff */
[----:B------:R-:W-:-:S04]  /*7340*/  LOP3.LUT R80, R80, 0xc0, RZ, 0xc0, !PT ;  /* 0x000000c050507812 */ /* 0x000fc800078ec0ff */
[----:B------:R-:W-:Y:S01]  /*7350*/  IADD3 R0, PT, PT, R80, UR9, R79 ;  /* 0x0000000950007c10 */ /* 0x000fe2000fffe04f */
[----:B------:R-:W1:Y:S01]  /*7360*/  @!P6 SYNCS.CCTL.IV [UR9+0x5808] ;  /* 0x00580800ff00e9b1 */ /* 0x000e620008000009 */
[----:B------:R-:W-:Y:S01]  /*7370*/  NOP ;  /* 0x0000000000007918 */ /* 0x000fe20000000000 */
[----:B0-----:R-:W-:Y:S01]  /*7380*/  @P0 FMUL R4, R4, 0.25 ;  /* 0x3e80000004040820 */ /* 0x001fe20000400000 */
[----:B------:R-:W-:Y:S01]  /*7390*/  @P0 FMUL R5, R5, 0.25 ;  /* 0x3e80000005050820 */ /* 0x000fe20000400000 */
[----:B------:R-:W-:Y:S01]  /*73a0*/  @P0 FMUL R6, R6, 0.25 ;  /* 0x3e80000006060820 */ /* 0x000fe20000400000 */
[----:B------:R-:W-:Y:S01]  /*73b0*/  @P0 FMUL R7, R7, 0.25 ;  /* 0x3e80000007070820 */ /* 0x000fe20000400000 */
[----:B------:R-:W-:Y:S01]  /*73c0*/  @P0 FMUL R8, R8, 0.25 ;  /* 0x3e80000008080820 */ /* 0x000fe20000400000 */
[----:B------:R-:W-:Y:S01]  /*73d0*/  @P0 FMUL R9, R9, 0.25 ;  /* 0x3e80000009090820 */ /* 0x000fe20000400000 */
[----:B------:R-:W-:Y:S01]  /*73e0*/  @P0 FMUL R20, R20, 0.25 ;  /* 0x3e80000014140820 */ /* 0x000fe20000400000 */
[----:B------:R-:W-:Y:S01]  /*73f0*/  @P0 FMUL R21, R21, 0.25 ;  /* 0x3e80000015150820 */ /* 0x000fe20000400000 */
[----:B------:R-:W-:Y:S01]  /*7400*/  @!P2 FMUL R4, R4, 16777216 ;  /* 0x4b8000000404a820 */ /* 0x000fe20000400000 */
[----:B------:R-:W-:Y:S01]  /*7410*/  @!P2 FMUL R5, R5, 16777216 ;  /* 0x4b8000000505a820 */ /* 0x000fe20000400000 */
[----:B------:R-:W-:Y:S01]  /*7420*/  @!P2 FMUL R6, R6, 16777216 ;  /* 0x4b8000000606a820 */ /* 0x000fe20000400000 */
[----:B------:R-:W-:Y:S01]  /*7430*/  @!P2 FMUL R7, R7, 16777216 ;  /* 0x4b8000000707a820 */ /* 0x000fe20000400000 */
[----:B------:R-:W-:Y:S01]  /*7440*/  @!P2 FMUL R8, R8, 16777216 ;  /* 0x4b8000000808a820 */ /* 0x000fe20000400000 */
[----:B------:R-:W-:Y:S01]  /*7450*/  @!P2 FMUL R9, R9, 16777216 ;  /* 0x4b8000000909a820 */ /* 0x000fe20000400000 */
        /* <DEDUP_REMOVED lines=14> */
[----:B------:R-:W-:Y:S01]  /*7540*/  @P0 FMUL R40, R40, 0.25 ;  /* 0x3e80000028280820 */ /* 0x000fe20000400000 */
[----:B------:R-:W-:Y:S01]  /*7550*/  @P0 FMUL R41, R41, 0.25 ;  /* 0x3e80000029290820 */ /* 0x000fe20000400000 */
[C---:B---3--:R-:W-:Y:S01]  /*7560*/  FMUL R4, R77.reuse, R4 ;  /* 0x000000044d047220 */ /* 0x048fe20000400000 */
[C---:B------:R-:W-:Y:S01]  /*7570*/  FMUL R5, R77.reuse, R5 ;  /* 0x000000054d057220 */ /* 0x040fe20000400000 */
[C---:B------:R-:W-:Y:S01]  /*7580*/  FMUL R6, R77.reuse, R6 ;  /* 0x000000064d067220 */ /* 0x040fe20000400000 */
[C---:B------:R-:W-:Y:S01]  /*7590*/  FMUL R7, R77.reuse, R7 ;  /* 0x000000074d077220 */ /* 0x040fe20000400000 */
[C---:B------:R-:W-:Y:S01]  /*75a0*/  FMUL R8, R77.reuse, R8 ;  /* 0x000000084d087220 */ /* 0x040fe20000400000 */
[----:B------:R-:W-:Y:S01]  /*75b0*/  FMUL R9, R77, R9 ;  /* 0x000000094d097220 */ /* 0x000fe20000400000 */
        /* <DEDUP_REMOVED lines=10> */
[C---:B------:R-:W-:Y:S01]  /*7660*/  FMUL R20, R77.reuse, R20 ;  /* 0x000000144d147220 */ /* 0x040fe20000400000 */
[----:B------:R-:W-:Y:S01]  /*7670*/  FMUL R21, R77, R21 ;  /* 0x000000154d157220 */ /* 0x000fe20000400000 */
[----:B------:R-:W-:Y:S01]  /*7680*/  @!P2 FMUL R22, R22, 16777216 ;  /* 0x4b8000001616a820 */ /* 0x000fe20000400000 */
[----:B------:R-:W-:Y:S01]  /*7690*/  @!P2 FMUL R23, R23, 16777216 ;  /* 0x4b8000001717a820 */ /* 0x000fe20000400000 */
        /* <DEDUP_REMOVED lines=14> */
[C---:B------:R-:W-:Y:S01]  /*7780*/  FMUL R12, R77.reuse, R12 ;  /* 0x0000000c4d0c7220 */ /* 0x040fe20000400000 */
[C---:B------:R-:W-:Y:S01]  /*7790*/  FMUL R13, R77.reuse, R13 ;  /* 0x0000000d4d0d7220 */ /* 0x040fe20000400000 */
[C---:B------:R-:W-:Y:S01]  /*77a0*/  FMUL R14, R77.reuse, R14 ;  /* 0x0000000e4d0e7220 */ /* 0x040fe20000400000 */
[C---:B------:R-:W-:Y:S01]  /*77b0*/  FMUL R15, R77.reuse, R15 ;  /* 0x0000000f4d0f7220 */ /* 0x040fe20000400000 */
[C---:B------:R-:W-:Y:S01]  /*77c0*/  FMUL R16, R77.reuse, R16 ;  /* 0x000000104d107220 */ /* 0x040fe20000400000 */
[----:B------:R-:W-:Y:S01]  /*77d0*/  FMUL R17, R77, R17 ;  /* 0x000000114d117220 */ /* 0x000fe20000400000 */
[----:B------:R-:W-:Y:S01]  /*77e0*/  F2FP.SATFINITE.E4M3.F32.PACK_AB_MERGE_C R4, R5, R4, RZ ;  /* 0x000000040504723e */ /* 0x000fe200048070ff */
[----:B------:R-:W-:Y:S01]  /*77f0*/  @P0 FMUL R28, R28, 0.25 ;  /* 0x3e8000001c1c0820 */ /* 0x000fe20000400000 */
[----:B------:R-:W-:Y:S01]  /*7800*/  F2FP.SATFINITE.E4M3.F32.PACK_AB_MERGE_C R6, R7, R6, RZ ;  /* 0x000000060706723e */ /* 0x000fe200048070ff */
[----:B------:R-:W-:Y:S01]  /*7810*/  @P0 FMUL R29, R29, 0.25 ;  /* 0x3e8000001d1d0820 */ /* 0x000fe20000400000 */
[----:B------:R-:W-:Y:S01]  /*7820*/  F2FP.SATFINITE.E4M3.F32.PACK_AB_MERGE_C R8, R9, R8, RZ ;  /* 0x000000080908723e */ /* 0x000fe200048070ff */
        /* <DEDUP_REMOVED lines=33> */
[C---:B------:R-:W-:Y:S01]  /*7a40*/  FMUL R24, R77.reuse, R24 ;  /* 0x000000184d187220 */ /* 0x040fe20000400000 */
[----:B------:R-:W-:Y:S01]  /*7a50*/  FMUL R25, R77, R25 ;  /* 0x000000194d197220 */ /* 0x000fe20000400000 */
[----:B------:R-:W-:Y:S01]  /*7a60*/  LOP3.LUT R21, R4, 0xffff, RZ, 0xc0, !PT ;  /* 0x0000ffff04157812 */ /* 0x000fe200078ec0ff */
[----:B------:R-:W-:Y:S01]  /*7a70*/  @!P2 FMUL R28, R28, 16777216 ;  /* 0x4b8000001c1ca820 */ /* 0x000fe20000400000 */
[----:B------:R-:W-:Y:S01]  /*7a80*/  LOP3.LUT R82, R8, 0xffff, RZ, 0xc0, !PT ;  /* 0x0000ffff08527812 */ /* 0x000fe200078ec0ff */
[----:B------:R-:W-:Y:S01]  /*7a90*/  @!P2 FMUL R29, R29, 16777216 ;  /* 0x4b8000001d1da820 */ /* 0x000fe20000400000 */
[----:B------:R-:W-:Y:S01]  /*7aa0*/  LOP3.LUT R80, R6, 0xffff, RZ, 0xc0, !PT ;  /* 0x0000ffff06507812 */ /* 0x000fe200078ec0ff */
        /* <DEDUP_REMOVED lines=19> */
[----:B------:R-:W-:Y:S01]  /*7be0*/  @!P2 FMUL R18, R18, 16777216 ;  /* 0x4b8000001212a820 */ /* 0x000fe20000400000 */
[----:B------:R-:W-:Y:S01]  /*7bf0*/  @!P2 FMUL R19, R19, 16777216 ;  /* 0x4b8000001313a820 */ /* 0x000fe20000400000 */
[C---:B------:R-:W-:Y:S01]  /*7c00*/  FMUL R10, R77.reuse, R10 ;  /* 0x0000000a4d0a7220 */ /* 0x040fe20000400000 */
[----:B------:R-:W-:Y:S01]  /*7c10*/  FMUL R11, R77, R11 ;  /* 0x0000000b4d0b7220 */ /* 0x000fe20000400000 */
[----:B------:R-:W-:Y:S01]  /*7c20*/  @!P2 FMUL R42, R42, 16777216 ;  /* 0x4b8000002a2aa820 */ /* 0x000fe20000400000 */
[----:B------:R-:W-:Y:S01]  /*7c30*/  @!P2 FMUL R43, R43, 16777216 ;  /* 0x4b8000002b2ba820 */ /* 0x000fe20000400000 */
        /* <DEDUP_REMOVED lines=9> */
[----:B------:R-:W-:Y:S01]  /*7cd0*/  FMUL R28, R77, R28 ;  /* 0x0000001c4d1c7220 */ /* 0x000fe20000400000 */
[----:B------:R-:W-:Y:S01]  /*7ce0*/  F2FP.SATFINITE.E4M3.F32.PACK_AB_MERGE_C R36, R37, R36, RZ ;  /* 0x000000242524723e */ /* 0x000fe200048070ff */
[----:B------:R-:W-:Y:S01]  /*7cf0*/  FMUL R29, R77, R29 ;  /* 0x0000001d4d1d7220 */ /* 0x000fe20000400000 */
[----:B------:R-:W-:Y:S01]  /*7d00*/  F2FP.SATFINITE.E4M3.F32.PACK_AB_MERGE_C R38, R39, R38, RZ ;  /* 0x000000262726723e */ /* 0x000fe200048070ff */
[----:B------:R-:W-:Y:S01]  /*7d10*/  FMUL R30, R77, R30 ;  /* 0x0000001e4d1e7220 */ /* 0x000fe20000400000 */
[----:B------:R-:W-:Y:S01]  /*7d20*/  F2FP.SATFINITE.E4M3.F32.PACK_AB_MERGE_C R40, R41, R40, RZ ;  /* 0x000000282928723e */ /* 0x000fe200048070ff */
[C---:B------:R-:W-:Y:S01]  /*7d30*/  FMUL R31, R77.reuse, R31 ;  /* 0x0000001f4d1f7220 */ /* 0x040fe20000400000 */
[----:B------:R-:W-:Y:S01]  /*7d40*/  PRMT R5, R82, 0x3340, R1 ;  /* 0x0000334052057816 */ /* 0x000fe20000000001 */
[----:B------:R-:W-:Y:S01]  /*7d50*/  FMUL R32, R77, R32 ;  /* 0x000000204d207220 */ /* 0x000fe20000400000 */
[----:B------:R-:W-:Y:S01]  /*7d60*/  PRMT R4, R21, 0x3340, R80 ;  /* 0x0000334015047816 */ /* 0x000fe20000000050 */
        /* <DEDUP_REMOVED lines=8> */
[----:B------:R-:W-:Y:S01]  /*7df0*/  @!P2 FMUL R52, R52, 16777216 ;  /* 0x4b8000003434a820 */ /* 0x000fe20000400000 */
        /* <DEDUP_REMOVED lines=8> */
[C---:B------:R-:W-:Y:S01]  /*7e80*/  FMUL R18, R77.reuse, R18 ;  /* 0x000000124d127220 */ /* 0x040fe20000400000 */
[----:B------:R-:W-:Y:S01]  /*7e90*/  FMUL R19, R77, R19 ;  /* 0x000000134d137220 */ /* 0x000fe20000400000 */
[----:B------:R-:W-:Y:S01]  /*7ea0*/  @P0 FMUL R34, R34, 0.25 ;  /* 0x3e80000022220820 */ /* 0x000fe20000400000 */
[----:B------:R-:W-:Y:S01]  /*7eb0*/  @P0 FMUL R35, R35, 0.25 ;  /* 0x3e80000023230820 */ /* 0x000fe20000400000 */
[C---:B------:R-:W-:Y:S01]  /*7ec0*/  FMUL R42, R77.reuse, R42 ;  /* 0x0000002a4d2a7220 */ /* 0x040fe20000400000 */
[----:B------:R-:W-:Y:S01]  /*7ed0*/  FMUL R43, R77, R43 ;  /* 0x0000002b4d2b7220 */ /* 0x000fe20000400000 */
[----:B------:R-:W-:Y:S01]  /*7ee0*/  F2FP.SATFINITE.E4M3.F32.PACK_AB_MERGE_C R10, R11, R10, RZ ;  /* 0x0000000a0b0a723e */ /* 0x000fe200048070ff */
[C---:B------:R-:W-:Y:S01]  /*7ef0*/  FMUL R26, R77.reuse, R26 ;  /* 0x0000001a4d1a7220 */ /* 0x040fe20000400000 */
[C---:B------:R-:W-:Y:S01]  /*7f00*/  FMUL R27, R77.reuse, R27 ;  /* 0x0000001b4d1b7220 */ /* 0x040fe20000400000 */
[----:B------:R-:W-:Y:S01]  /*7f10*/  PRMT R11, R4, 0x5410, R5 ;  /* 0x00005410040b7816 */ /* 0x000fe20000000005 */
[C---:B------:R-:W-:Y:S01]  /*7f20*/  FMUL R52, R77.reuse, R52 ;  /* 0x000000344d347220 */ /* 0x040fe20000400000 */
[----:B------:R-:W-:Y:S01]  /*7f30*/  LOP3.LUT R36, R36, 0xffff, RZ, 0xc0, !PT ;  /* 0x0000ffff24247812 */ /* 0x000fe200078ec0ff */
[C---:B------:R-:W-:Y:S01]  /*7f40*/  FMUL R53, R77.reuse, R53 ;  /* 0x000000354d357220 */ /* 0x040fe20000400000 */
[----:B------:R-:W-:Y:S01]  /*7f50*/  LOP3.LUT R37, R38, 0xffff, RZ, 0xc0, !PT ;  /* 0x0000ffff26257812 */ /* 0x000fe200078ec0ff */
[C---:B------:R-:W-:Y:S01]  /*7f60*/  FMUL R54, R77.reuse, R54 ;  /* 0x000000364d367220 */ /* 0x040fe20000400000 */
[----:B------:R-:W-:Y:S01]  /*7f70*/  LOP3.LUT R40, R40, 0xffff, RZ, 0xc0, !PT ;  /* 0x0000ffff28287812 */ /* 0x000fe200078ec0ff */
[----:B------:R-:W-:Y:S01]  /*7f80*/  FMUL R55, R77, R55 ;  /* 0x000000374d377220 */ /* 0x000fe20000400000 */
[----:B------:R-:W-:Y:S01]  /*7f90*/  F2FP.SATFINITE.E4M3.F32.PACK_AB_MERGE_C R60, R61, R60, RZ ;  /* 0x0000003c3d3c723e */ /* 0x000fe200048070ff */
[----:B------:R-:W-:Y:S01]  /*7fa0*/  FMUL R56, R77, R56 ;  /* 0x000000384d387220 */ /* 0x000fe20000400000 */
[----:B------:R-:W-:Y:S01]  /*7fb0*/  F2FP.SATFINITE.E4M3.F32.PACK_AB_MERGE_C R62, R63, R62, RZ ;  /* 0x0000003e3f3e723e */ /* 0x000fe200048070ff */
[----:B------:R-:W-:Y:S01]  /*7fc0*/  FMUL R57, R77, R57 ;  /* 0x000000394d397220 */ /* 0x000fe20000400000 */
[----:B------:R-:W-:Y:S01]  /*7fd0*/  F2FP.SATFINITE.E4M3.F32.PACK_AB_MERGE_C R64, R65, R64, RZ ;  /* 0x000000404140723e */ /* 0x000fe200048070ff */
[----:B------:R-:W-:Y:S01]  /*7fe0*/  @!P2 FMUL R34, R34, 16777216 ;  /* 0x4b8000002222a820 */ /* 0x000fe20000400000 */
[----:B------:R-:W-:Y:S01]  /*7ff0*/  LOP3.LUT R20, R20, 0xffff, RZ, 0xc0, !PT ;  /* 0x0000ffff14147812 */ /* 0x000fe200078ec0ff */
[----:B------:R-:W-:Y:S01]  /*8000*/  @!P2 FMUL R35, R35, 16777216 ;  /* 0x4b8000002323a820 */ /* 0x000fe20000400000 */
[----:B------:R-:W-:Y:S01]  /*8010*/  LOP3.LUT R25, R22, 0xffff, RZ, 0xc0, !PT ;  /* 0x0000ffff16197812 */ /* 0x000fe200078ec0ff */
[C---:B------:R-:W-:Y:S01]  /*8020*/  FMUL R34, R77.reuse, R34 ;  /* 0x000000224d227220 */ /* 0x040fe20000400000 */
[----:B------:R-:W-:Y:S01]  /*8030*/  LOP3.LUT R24, R24, 0xffff, RZ, 0xc0, !PT ;  /* 0x0000ffff18187812 */ /* 0x000fe200078ec0ff */
[----:B------:R-:W-:Y:S01]  /*8040*/  FMUL R35, R77, R35 ;  /* 0x000000234d237220 */ /* 0x000fe20000400000 */
[--C-:B------:R-:W-:Y:S01]  /*8050*/  PRMT R5, R16, 0x3340, R1.reuse ;  /* 0x0000334010057816 */ /* 0x100fe20000000001 */
[----:B------:R-:W-:Y:S01]  /*8060*/  @P0 FMUL R50, R50, 0.25 ;  /* 0x3e80000032320820 */ /* 0x000fe20000400000 */
[----:B------:R-:W-:Y:S01]  /*8070*/  PRMT R4, R23, 0x3340, R14 ;  /* 0x0000334017047816 */ /* 0x000fe2000000000e */
[----:B------:R-:W-:Y:S01]  /*8080*/  @P0 FMUL R51, R51, 0.25 ;  /* 0x3e80000033330820 */ /* 0x000fe20000400000 */
[----:B------:R-:W-:Y:S01]  /*8090*/  F2FP.SATFINITE.E4M3.F32.PACK_AB_MERGE_C R28, R29, R28, RZ ;  /* 0x0000001c1d1c723e */ /* 0x000fe200048070ff */
        /* <DEDUP_REMOVED lines=8> */
[----:B------:R-:W-:Y:S01]  /*8120*/  @!P2 FMUL R50, R50, 16777216 ;  /* 0x4b8000003232a820 */ /* 0x000fe20000400000 */
[----:B------:R-:W-:Y:S01]  /*8130*/  F2FP.SATFINITE.E4M3.F32.PACK_AB_MERGE_C R48, R49, R48, RZ ;  /* 0x000000303130723e */ /* 0x000fe200048070ff */
[----:B------:R-:W-:Y:S01]  /*8140*/  @!P2 FMUL R51, R51, 16777216 ;  /* 0x4b8000003333a820 */ /* 0x000fe20000400000 */
[----:B------:R-:W-:Y:S01]  /*8150*/  F2FP.SATFINITE.E4M3.F32.PACK_AB_MERGE_C R18, R19, R18, RZ ;  /* 0x000000121312723e */ /* 0x000fe200048070ff */
[----:B------:R-:W-:Y:S01]  /*8160*/  @!P2 FMUL R66, R66, 16777216 ;  /* 0x4b8000004242a820 */ /* 0x000fe20000400000 */
[----:B------:R-:W-:Y:S01]  /*8170*/  F2FP.SATFINITE.E4M3.F32.PACK_AB_MERGE_C R42, R43, R42, RZ ;  /* 0x0000002a2b2a723e */ /* 0x000fe200048070ff */
[----:B------:R-:W-:Y:S01]  /*8180*/  @!P2 FMUL R67, R67, 16777216 ;  /* 0x4b8000004343a820 */ /* 0x000fe20000400000 */
[----:B------:R-:W-:Y:S01]  /*8190*/  PRMT R19, R40, 0x3340, R1 ;  /* 0x0000334028137816 */ /* 0x000fe20000000001 */
[C---:B------:R-:W-:Y:S01]  /*81a0*/  FMUL R50, R77.reuse, R50 ;  /* 0x000000324d327220 */ /* 0x040fe20000400000 */
[----:B------:R-:W-:Y:S01]  /*81b0*/  PRMT R12, R36, 0x3340, R37 ;  /* 0x00003340240c7816 */ /* 0x000fe20000000025 */
[----:B------:R-:W-:Y:S01]  /*81c0*/  FMUL R51, R77, R51 ;  /* 0x000000334d337220 */ /* 0x000fe20000400000 */
[----:B------:R-:W-:Y:S01]  /*81d0*/  F2FP.SATFINITE.E4M3.F32.PACK_AB_MERGE_C R26, R27, R26, RZ ;  /* 0x0000001a1b1a723e */ /* 0x000fe200048070ff */
[----:B------:R-:W-:Y:S01]  /*81e0*/  @!P2 FMUL R58, R58, 16777216 ;  /* 0x4b8000003a3aa820 */ /* 0x000fe20000400000 */
[----:B------:R-:W-:Y:S01]  /*81f0*/  PRMT R7, R24, 0x3340, R1 ;  /* 0x0000334018077816 */ /* 0x000fe20000000001 */
[----:B------:R-:W-:Y:S01]  /*8200*/  @!P2 FMUL R59, R59, 16777216 ;  /* 0x4b8000003b3ba820 */ /* 0x000fe20000400000 */
[----:B------:R-:W-:Y:S01]  /*8210*/  PRMT R6, R20, 0x3340, R25 ;  /* 0x0000334014067816 */ /* 0x000fe20000000019 */
[C---:B------:R-:W-:Y:S01]  /*8220*/  FMUL R66, R77.reuse, R66 ;  /* 0x000000424d427220 */ /* 0x040fe20000400000 */
[----:B------:R-:W-:Y:S01]  /*8230*/  PRMT R13, R4, 0x5410, R5 ;  /* 0x00005410040d7816 */ /* 0x000fe20000000005 */
[C---:B------:R-:W-:Y:S01]  /*8240*/  FMUL R67, R77.reuse, R67 ;  /* 0x000000434d437220 */ /* 0x040fe20000400000 */
[----:B------:R-:W-:Y:S01]  /*8250*/  LOP3.LUT R60, R60, 0xffff, RZ, 0xc0, !PT ;  /* 0x0000ffff3c3c7812 */ /* 0x000fe200078ec0ff */
[C---:B------:R-:W-:Y:S01]  /*8260*/  FMUL R58, R77.reuse, R58 ;  /* 0x0000003a4d3a7220 */ /* 0x040fe20000400000 */
[----:B------:R-:W-:Y:S01]  /*8270*/  LOP3.LUT R43, R62, 0xffff, RZ, 0xc0, !PT ;  /* 0x0000ffff3e2b7812 */ /* 0x000fe200078ec0ff */
[----:B------:R-:W-:Y:S01]  /*8280*/  FMUL R59, R77, R59 ;  /* 0x0000003b4d3b7220 */ /* 0x000fe20000400000 */
[----:B------:R-:W-:-:S02]  /*8290*/  LOP3.LUT R64, R64, 0xffff, RZ, 0xc0, !PT ;  /* 0x0000ffff40407812 */ /* 0x000fc400078ec0ff */
[----:B------:R-:W-:Y:S02]  /*82a0*/  LOP3.LUT R28, R28, 0xffff, RZ, 0xc0, !PT ;  /* 0x0000ffff1c1c7812 */ /* 0x000fe400078ec0ff */
[----:B------:R-:W-:Y:S02]  /*82b0*/  LOP3.LUT R27, R30, 0xffff, RZ, 0xc0, !PT ;  /* 0x0000ffff1e1b7812 */ /* 0x000fe400078ec0ff */
[----:B------:R-:W-:Y:S02]  /*82c0*/  LOP3.LUT R32, R32, 0xffff, RZ, 0xc0, !PT ;  /* 0x0000ffff20207812 */ /* 0x000fe400078ec0ff */
[----:B------:R-:W-:Y:S02]  /*82d0*/  LOP3.LUT R44, R44, 0xffff, RZ, 0xc0, !PT ;  /* 0x0000ffff2c2c7812 */ /* 0x000fe400078ec0ff */
[----:B------:R-:W-:Y:S02]  /*82e0*/  LOP3.LUT R39, R46, 0xffff, RZ, 0xc0, !PT ;  /* 0x0000ffff2e277812 */ /* 0x000fe400078ec0ff */
[----:B------:R-:W-:-:S02]  /*82f0*/  LOP3.LUT R48, R48, 0xffff, RZ, 0xc0, !PT ;  /* 0x0000ffff30307812 */ /* 0x000fc400078ec0ff */
[----:B------:R-:W-:Y:S02]  /*8300*/  SHF.R.U32.HI R4, RZ, 0x8, R21 ;  /* 0x00000008ff047819 */ /* 0x000fe40000011615 */
[----:B------:R-:W-:Y:S02]  /*8310*/  SHF.R.U32.HI R5, RZ, 0x8, R80 ;  /* 0x00000008ff057819 */ /* 0x000fe40000011650 */
[----:B------:R-:W-:Y:S02]  /*8320*/  F2FP.SATFINITE.E4M3.F32.PACK_AB_MERGE_C R52, R53, R52, RZ ;  /* 0x000000343534723e */ /* 0x000fe400048070ff */
[----:B------:R-:W-:Y:S02]  /*8330*/  F2FP.SATFINITE.E4M3.F32.PACK_AB_MERGE_C R54, R55, R54, RZ ;  /* 0x000000363736723e */ /* 0x000fe400048070ff */
[----:B------:R-:W-:Y:S02]  /*8340*/  F2FP.SATFINITE.E4M3.F32.PACK_AB_MERGE_C R56, R57, R56, RZ ;  /* 0x000000383938723e */ /* 0x000fe400048070ff */
[----:B------:R-:W-:-:S02]  /*8350*/  PRMT R29, R12, 0x5410, R19 ;  /* 0x000054100c1d7816 */ /* 0x000fc40000000013 */
[----:B------:R-:W-:Y:S02]  /*8360*/  PRMT R15, R6, 0x5410, R7 ;  /* 0x00005410060f7816 */ /* 0x000fe40000000007 */
[----:B------:R-:W-:Y:S02]  /*8370*/  PRMT R19, R64, 0x3340, R1 ;  /* 0x0000334040137816 */ /* 0x000fe40000000001 */
[----:B------:R-:W-:Y:S02]  /*8380*/  PRMT R12, R60, 0x3340, R43 ;  /* 0x000033403c0c7816 */ /* 0x000fe4000000002b */
[----:B------:R-:W-:Y:S02]  /*8390*/  PRMT R9, R32, 0x3340, R1 ;  /* 0x0000334020097816 */ /* 0x000fe40000000001 */
[----:B------:R-:W-:Y:S02]  /*83a0*/  PRMT R8, R28, 0x3340, R27 ;  /* 0x000033401c087816 */ /* 0x000fe4000000001b */
[----:B------:R-:W-:-:S02]  /*83b0*/  PRMT R7, R48, 0x3340, R1 ;  /* 0x0000334030077816 */ /* 0x000fc40000000001 */
[----:B------:R-:W-:Y:S02]  /*83c0*/  PRMT R6, R44, 0x3340, R39 ;  /* 0x000033402c067816 */ /* 0x000fe40000000027 */
[----:B------:R-:W-:Y:S02]  /*83d0*/  LOP3.LUT R4, R4, 0xffff, RZ, 0xc0, !PT ;  /* 0x0000ffff04047812 */ /* 0x000fe400078ec0ff */
[----:B------:R-:W-:Y:S02]  /*83e0*/  LOP3.LUT R5, R5, 0xffff, RZ, 0xc0, !PT ;  /* 0x0000ffff05057812 */ /* 0x000fe400078ec0ff */
[----:B------:R-:W-:Y:S02]  /*83f0*/  LOP3.LUT R52, R52, 0xffff, RZ, 0xc0, !PT ;  /* 0x0000ffff34347812 */ /* 0x000fe400078ec0ff */
[----:B------:R-:W-:Y:S02]  /*8400*/  LOP3.LUT R41, R54, 0xffff, RZ, 0xc0, !PT ;  /* 0x0000ffff36297812 */ /* 0x000fe400078ec0ff */
[----:B------:R-:W-:-:S02]  /*8410*/  LOP3.LUT R56, R56, 0xffff, RZ, 0xc0, !PT ;  /* 0x0000ffff38387812 */ /* 0x000fc400078ec0ff */
[----:B------:R-:W-:Y:S02]  /*8420*/  F2FP.SATFINITE.E4M3.F32.PACK_AB_MERGE_C R34, R35, R34, RZ ;  /* 0x000000222322723e */ /* 0x000fe400048070ff */
[----:B------:R-:W-:Y:S02]  /*8430*/  PRMT R35, R12, 0x5410, R19 ;  /* 0x000054100c237816 */ /* 0x000fe40000000013 */
[----:B------:R-:W-:Y:S02]  /*8440*/  PRMT R17, R8, 0x5410, R9 ;  /* 0x0000541008117816 */ /* 0x000fe40000000009 */
[----:B------:R-:W-:Y:S02]  /*8450*/  PRMT R31, R6, 0x5410, R7 ;  /* 0x00005410061f7816 */ /* 0x000fe40000000007 */
[----:B------:R-:W-:Y:S02]  /*8460*/  PRMT R12, R4, 0x3340, R5 ;  /* 0x00003340040c7816 */ /* 0x000fe40000000005 */
[----:B------:R-:W-:-:S02]  /*8470*/  PRMT R9, R56, 0x3340, R1 ;  /* 0x0000334038097816 */ /* 0x000fc40000000001 */
[----:B------:R-:W-:Y:S02]  /*8480*/  PRMT R8, R52, 0x3340, R41 ;  /* 0x0000334034087816 */ /* 0x000fe40000000029 */
[----:B------:R-:W-:Y:S02]  /*8490*/  SHF.R.U32.HI R5, RZ, 0x8, R23 ;  /* 0x00000008ff057819 */ /* 0x000fe40000011617 */
[----:B------:R-:W-:Y:S02]  /*84a0*/  SHF.R.U32.HI R6, RZ, 0x8, R14 ;  /* 0x00000008ff067819 */ /* 0x000fe4000001160e */
[----:B------:R-:W-:Y:S02]  /*84b0*/  PRMT R33, R8, 0x5410, R9 ;  /* 0x0000541008217816 */ /* 0x000fe40000000009 */
[----:B------:R-:W-:Y:S02]  /*84c0*/  LOP3.LUT R5, R5, 0xffff, RZ, 0xc0, !PT ;  /* 0x0000ffff05057812 */ /* 0x000fe400078ec0ff */
[----:B------:R-:W-:-:S02]  /*84d0*/  LOP3.LUT R6, R6, 0xffff, RZ, 0xc0, !PT ;  /* 0x0000ffff06067812 */ /* 0x000fc400078ec0ff */
[----:B------:R-:W-:Y:S02]  /*84e0*/  SHF.R.U32.HI R8, RZ, 0x8, R20 ;  /* 0x00000008ff087819 */ /* 0x000fe40000011614 */
[----:B------:R-:W-:Y:S02]  /*84f0*/  SHF.R.U32.HI R9, RZ, 0x8, R25 ;  /* 0x00000008ff097819 */ /* 0x000fe40000011619 */
[----:B------:R-:W-:Y:S02]  /*8500*/  PRMT R14, R5, 0x3340, R6 ;  /* 0x00003340050e7816 */ /* 0x000fe40000000006 */
[----:B------:R-:W-:Y:S02]  /*8510*/  LOP3.LUT R8, R8, 0xffff, RZ, 0xc0, !PT ;  /* 0x0000ffff08087812 */ /* 0x000fe400078ec0ff */
[----:B------:R-:W-:Y:S02]  /*8520*/  LOP3.LUT R9, R9, 0xffff, RZ, 0xc0, !PT ;  /* 0x0000ffff09097812 */ /* 0x000fe400078ec0ff */
[----:B------:R-:W-:-:S02]  /*8530*/  SHF.R.U32.HI R5, RZ, 0x8, R28 ;  /* 0x00000008ff057819 */ /* 0x000fc4000001161c */
[----:B------:R-:W-:Y:S02]  /*8540*/  SHF.R.U32.HI R6, RZ, 0x8, R27 ;  /* 0x00000008ff067819 */ /* 0x000fe4000001161b */
[----:B------:R-:W-:Y:S02]  /*8550*/  SHF.R.U32.HI R4, RZ, 0x8, R82 ;  /* 0x00000008ff047819 */ /* 0x000fe40000011652 */
[----:B------:R-:W-:Y:S02]  /*8560*/  SHF.R.U32.HI R7, RZ, 0x8, R16 ;  /* 0x00000008ff077819 */ /* 0x000fe40000011610 */
[----:B------:R-:W-:Y:S01]  /*8570*/  PRMT R16, R8, 0x3340, R9 ;  /* 0x0000334008107816 */ /* 0x000fe20000000009 */
[----:B------:R-:W-:Y:S01]  /*8580*/  IMAD.MOV.U32 R9, RZ, RZ, 0x3dc6b27f ;  /* 0x3dc6b27fff097424 */ /* 0x000fe200078e00ff */
[----:B------:R-:W-:Y:S02]  /*8590*/  LOP3.LUT R5, R5, 0xffff, RZ, 0xc0, !PT ;  /* 0x0000ffff05057812 */ /* 0x000fe400078ec0ff */
[----:B------:R-:W-:-:S02]  /*85a0*/  LOP3.LUT R6, R6, 0xffff, RZ, 0xc0, !PT ;  /* 0x0000ffff06067812 */ /* 0x000fc400078ec0ff */
[----:B------:R-:W-:Y:S02]  /*85b0*/  LOP3.LUT R4, R4, 0xffff, RZ, 0xc0, !PT ;  /* 0x0000ffff04047812 */ /* 0x000fe400078ec0ff */
[----:B------:R-:W-:Y:S01]  /*85c0*/  PRMT R20, R5, 0x3340, R6 ;  /* 0x0000334005147816 */ /* 0x000fe20000000006 */
[----:B------:R-:W-:Y:S01]  /*85d0*/  FFMA.FTZ R5, R78, R9, -0.16845393180847167969 ;  /* 0xbe2c7f304e057423 */ /* 0x000fe20000010009 */
[----:B------:R-:W-:Y:S02]  /*85e0*/  PRMT R19, R4, 0x3340, R1 ;  /* 0x0000334004137816 */ /* 0x000fe40000000001 */
[----:B------:R-:W-:Y:S01]  /*85f0*/  SHF.R.U32.HI R4, RZ, 0x8, R24 ;  /* 0x00000008ff047819 */ /* 0x000fe20000011618 */
[----:B------:R-:W-:Y:S01]  /*8600*/  FFMA.FTZ R5, R78, R5, 0.1716887056827545166 ;  /* 0x3e2fcf2a4e057423 */ /* 0x000fe20000010005 */
[----:B------:R-:W-:Y:S02]  /*8610*/  LOP3.LUT R7, R7, 0xffff, RZ, 0xc0, !PT ;  /* 0x0000ffff07077812 */ /* 0x000fe400078ec0ff */
[----:B------:R-:W-:Y:S01]  /*8620*/  LOP3.LUT R4, R4, 0xffff, RZ, 0xc0, !PT ;  /* 0x0000ffff04047812 */ /* 0x000fe200078ec0ff */
[----:B------:R-:W-:Y:S01]  /*8630*/  FFMA.FTZ R5, R78, R5, -0.17900948226451873779 ;  /* 0xbe374e434e057423 */ /* 0x000fe20000010005 */
[----:B------:R-:W-:-:S02]  /*8640*/  PRMT R21, R7, 0x3340, R68 ;  /* 0x0000334007157816 */ /* 0x000fc40000000044 */
[----:B------:R-:W-:Y:S01]  /*8650*/  SHF.R.U32.HI R7, RZ, 0x8, R32 ;  /* 0x00000008ff077819 */ /* 0x000fe20000011620 */
[----:B------:R-:W-:Y:S01]  /*8660*/  FFMA.FTZ R5, R78, R5, 0.20512372255325317383 ;  /* 0x3e520bf44e057423 */ /* 0x000fe20000010005 */
[----:B------:R-:W-:Y:S02]  /*8670*/  PRMT R23, R4, 0x3340, R1 ;  /* 0x0000334004177816 */ /* 0x000fe40000000001 */
[----:B------:R-:W-:Y:S01]  /*8680*/  SHF.R.U32.HI R4, RZ, 0x8, R36 ;  /* 0x00000008ff047819 */ /* 0x000fe20000011624 */
[C---:B------:R-:W-:Y:S01]  /*8690*/  FFMA.FTZ R5, R78.reuse, R5, -0.24046532809734344482 ;  /* 0xbe763c8b4e057423 */ /* 0x040fe20000010005 */
[----:B------:R-:W-:Y:S02]  /*86a0*/  SHF.R.U32.HI R6, RZ, 0x8, R37 ;  /* 0x00000008ff067819 */ /* 0x000fe40000011625 */
[----:B------:R-:W-:Y:S01]  /*86b0*/  LOP3.LUT R8, R7, 0xffff, RZ, 0xc0, !PT ;  /* 0x0000ffff07087812 */ /* 0x000fe200078ec0ff */
[----:B------:R-:W-:Y:S01]  /*86c0*/  FFMA.FTZ R5, R78, R5, 0.28857114911079406738 ;  /* 0x3e93bf994e057423 */ /* 0x000fe20000010005 */
[----:B------:R-:W-:-:S02]  /*86d0*/  SHF.R.U32.HI R7, RZ, 0x8, R40 ;  /* 0x00000008ff077819 */ /* 0x000fc40000011628 */
[----:B------:R-:W-:Y:S01]  /*86e0*/  SHF.R.U32.HI R9, RZ, 0x8, R39 ;  /* 0x00000008ff097819 */ /* 0x000fe20000011627 */
[----:B------:R-:W-:Y:S01]  /*86f0*/  FFMA.FTZ R5, R78, R5, -0.36067417263984680176 ;  /* 0xbeb8aa494e057423 */ /* 0x000fe20000010005 */
[----:B------:R-:W-:Y:S02]  /*8700*/  LOP3.LUT R27, R4, 0xffff, RZ, 0xc0, !PT ;  /* 0x0000ffff041b7812 */ /* 0x000fe400078ec0ff */
[----:B------:R-:W-:Y:S01]  /*8710*/  LOP3.LUT R6, R6, 0xffff, RZ, 0xc0, !PT ;  /* 0x0000ffff06067812 */ /* 0x000fe200078ec0ff */
[----:B------:R-:W-:Y:S01]  /*8720*/  FFMA.FTZ R5, R78, R5, 0.48089820146560668945 ;  /* 0x3ef6384a4e057423 */ /* 0x000fe20000010005 */
[----:B------:R-:W-:Y:S02]  /*8730*/  PRMT R25, R8, 0x3340, R1 ;  /* 0x0000334008197816 */ /* 0x000fe40000000001 */
[----:B------:R-:W-:Y:S01]  /*8740*/  LOP3.LUT R4, R7, 0xffff, RZ, 0xc0, !PT ;  /* 0x0000ffff07047812 */ /* 0x000fe200078ec0ff */
[----:B------:R-:W-:Y:S01]  /*8750*/  FFMA.FTZ R5, R78, R5, -0.72134751081466674805 ;  /* 0xbf38aa3b4e057423 */ /* 0x000fe20000010005 */
[----:B------:R-:W-:-:S02]  /*8760*/  LOP3.LUT R7, R9, 0xffff, RZ, 0xc0, !PT ;  /* 0x0000ffff09077812 */ /* 0x000fc400078ec0ff */
[----:B------:R-:W-:Y:S01]  /*8770*/  PRMT R9, R27, 0x3340, R6 ;  /* 0x000033401b097816 */ /* 0x000fe20000000006 */
[----:B------:R-:W-:Y:S01]  /*8780*/  FMUL R5, R78, R5 ;  /* 0x000000054e057220 */ /* 0x000fe20000400000 */
[----:B------:R-:W-:Y:S02]  /*8790*/  LOP3.LUT R26, R26, 0xffff, RZ, 0xc0, !PT ;  /* 0x0000ffff1a1a7812 */ /* 0x000fe400078ec0ff */
[----:B------:R-:W-:Y:S01]  /*87a0*/  PRMT R19, R12, 0x5410, R19 ;  /* 0x000054100c137816 */ /* 0x000fe20000000013 */
[----:B------:R-:W-:Y:S01]  /*87b0*/  FMUL R5, R78, R5 ;  /* 0x000000054e057220 */ /* 0x000fe20000400000 */
[----:B------:R-:W-:Y:S02]  /*87c0*/  PRMT R21, R14, 0x5410, R21 ;  /* 0x000054100e157816 */ /* 0x000fe40000000015 */
[----:B------:R-:W-:Y:S01]  /*87d0*/  PRMT R23, R16, 0x5410, R23 ;  /* 0x0000541010177816 */ /* 0x000fe20000000017 */
[----:B------:R-:W-:Y:S01]  /*87e0*/  FFMA.FTZ R5, R78, 1.4426950216293334961, R5 ;  /* 0x3fb8aa3b4e057823 */ /* 0x000fe20000010005 */
[----:B------:R-:W-:-:S02]  /*87f0*/  LOP3.LUT R10, R10, 0xffff, RZ, 0xc0, !PT ;  /* 0x0000ffff0a0a7812 */ /* 0x000fc400078ec0ff */
[----:B------:R-:W-:Y:S01]  /*8800*/  PRMT R27, R20, 0x5410, R25 ;  /* 0x00005410141b7816 */ /* 0x000fe20000000019 */
[----:B------:R-:W-:Y:S01]  /*8810*/  FADD R5, R76, R5 ;  /* 0x000000054c057221 */ /* 0x000fe20000000000 */
[----:B------:R-:W-:Y:S02]  /*8820*/  LOP3.LUT R18, R18, 0xffff, RZ, 0xc0, !PT ;  /* 0x0000ffff12127812 */ /* 0x000fe400078ec0ff */
[----:B------:R-:W-:Y:S02]  /*8830*/  LOP3.LUT R34, R34, 0xffff, RZ, 0xc0, !PT ;  /* 0x0000ffff22227812 */ /* 0x000fe400078ec0ff */
[----:B------:R-:W-:Y:S02]  /*8840*/  PRMT R14, R15, 0x4210, R26 ;  /* 0x000042100f0e7816 */ /* 0x000fe4000000001a */
[--C-:B------:R-:W-:Y:S02]  /*8850*/  PRMT R12, R11, 0x4210, R10.reuse ;  /* 0x000042100b0c7816 */ /* 0x100fe4000000000a */
[----:B------:R-:W-:-:S02]  /*8860*/  PRMT R24, R19, 0x5210, R10 ;  /* 0x0000521013187816 */ /* 0x000fc4000000000a */
[--C-:B------:R-:W-:Y:S02]  /*8870*/  PRMT R13, R13, 0x4210, R18.reuse ;  /* 0x000042100d0d7816 */ /* 0x100fe40000000012 */
[----:B------:R-:W-:Y:S02]  /*8880*/  PRMT R25, R21, 0x5210, R18 ;  /* 0x0000521015197816 */ /* 0x000fe40000000012 */
[----:B------:R-:W-:Y:S01]  /*8890*/  PRMT R26, R23, 0x5210, R26 ;  /* 0x00005210171a7816 */ /* 0x000fe2000000001a */
[----:B------:R-:W0:Y:S01]  /*88a0*/  LDC.64 R18, c[0x0][0x398] ;  /* 0x0000e600ff127b82 */ /* 0x000e220000000a00 */
[--C-:B------:R-:W-:Y:S01]  /*88b0*/  PRMT R15, R17, 0x4210, R34.reuse ;  /* 0x00004210110f7816 */ /* 0x100fe20000000022 */
[----:B------:R-:W-:Y:S01]  /*88c0*/  IMAD R17, R74, UR5, RZ ;  /* 0x000000054a117c24 */ /* 0x000fe2000f8e02ff */
[----:B------:R-:W-:Y:S01]  /*88d0*/  PRMT R27, R27, 0x5210, R34 ;  /* 0x000052101b1b7816 */ /* 0x000fe20000000022 */
[----:B------:R-:W-:Y:S01]  /*88e0*/  USHF.R.S32.HI UR5, URZ, 0x1f, UR4 ;  /* 0x0000001fff057899 */ /* 0x000fe20008011404 */
[----:B------:R-:W-:Y:S01]  /*88f0*/  SHF.R.U32.HI R8, RZ, 0x8, R44 ;  /* 0x00000008ff087819 */ /* 0x000fe2000001162c */
[----:B-1----:R-:W-:Y:S01]  /*8900*/  STS.128 [R3], R12 ;  /* 0x0000000c03007388 */ /* 0x002fe20000000c00 */
[----:B------:R-:W-:-:S02]  /*8910*/  ISETP.GE.U32.AND P0, PT, R75, 0x7f800000, PT ;  /* 0x7f8000004b00780c */ /* 0x000fc40003f06070 */
[----:B------:R-:W-:Y:S01]  /*8920*/  LOP3.LUT R8, R8, 0xffff, RZ, 0xc0, !PT ;  /* 0x0000ffff08087812 */ /* 0x000fe200078ec0ff */
[----:B------:R1:W-:Y:S01]  /*8930*/  STS.128 [R3+0x400], R24 ;  /* 0x0004001803007388 */ /* 0x0003e20000000c00 */
[----:B------:R-:W-:Y:S02]  /*8940*/  PRMT R22, R4, 0x3340, R1 ;  /* 0x0000334004167816 */ /* 0x000fe40000000001 */
[----:B------:R-:W-:Y:S02]  /*8950*/  PRMT R28, R8, 0x3340, R7 ;  /* 0x00003340081c7816 */ /* 0x000fe40000000007 */
[----:B------:R-:W-:Y:S02]  /*8960*/  SHF.R.U32.HI R4, RZ, 0x8, R48 ;  /* 0x00000008ff047819 */ /* 0x000fe40000011630 */
[----:B------:R-:W-:Y:S02]  /*8970*/  SHF.R.U32.HI R6, RZ, 0x8, R52 ;  /* 0x00000008ff067819 */ /* 0x000fe40000011634 */
[----:B------:R-:W-:Y:S01]  /*8980*/  SHF.R.U32.HI R7, RZ, 0x8, R41 ;  /* 0x00000008ff077819 */ /* 0x000fe20000011629 */
[----:B------:R-:W-:Y:S01]  /*8990*/  @P0 IMAD.MOV.U32 R10, RZ, RZ, 0x7f800000 ;  /* 0x7f800000ff0a0424 */ /* 0x000fe200078e00ff */
[----:B------:R-:W-:-:S02]  /*89a0*/  SHF.R.U32.HI R8, RZ, 0x8, R56 ;  /* 0x00000008ff087819 */ /* 0x000fc40000011638 */
[----:B------:R-:W-:Y:S01]  /*89b0*/  LOP3.LUT R4, R4, 0xffff, RZ, 0xc0, !PT ;  /* 0x0000ffff04047812 */ /* 0x000fe200078ec0ff */
[----:B------:R-:W-:Y:S01]  /*89c0*/  @P0 FFMA.FTZ R5, R75, R10, +INF ;  /* 0x7f8000004b050423 */ /* 0x000fe2000001000a */
[----:B------:R-:W-:Y:S01]  /*89d0*/  LOP3.LUT R7, R7, 0xffff, RZ, 0xc0, !PT ;  /* 0x0000ffff07077812 */ /* 0x000fe200078ec0ff */
[----:B------:R-:W2:Y:S01]  /*89e0*/  LDC R10, c[0x0][0x3e8] ;  /* 0x0000fa00ff0a7b82 */ /* 0x000ea20000000800 */
[----:B------:R-:W-:Y:S02]  /*89f0*/  LOP3.LUT R6, R6, 0xffff, RZ, 0xc0, !PT ;  /* 0x0000ffff06067812 */ /* 0x000fe400078ec0ff */
[----:B------:R-:W-:Y:S02]  /*8a00*/  LOP3.LUT R8, R8, 0xffff, RZ, 0xc0, !PT ;  /* 0x0000ffff08087812 */ /* 0x000fe400078ec0ff */
[----:B------:R-:W-:Y:S02]  /*8a10*/  PRMT R37, R4, 0x3340, R1 ;  /* 0x0000334004257816 */ /* 0x000fe40000000001 */
[----:B------:R-:W-:-:S02]  /*8a20*/  PRMT R30, R6, 0x3340, R7 ;  /* 0x00003340061e7816 */ /* 0x000fc40000000007 */
[----:B------:R-:W-:Y:S02]  /*8a30*/  SHF.R.U32.HI R6, RZ, 0x8, R43 ;  /* 0x00000008ff067819 */ /* 0x000fe4000001162b */
[----:B------:R-:W-:Y:S02]  /*8a40*/  SHF.R.U32.HI R4, RZ, 0x8, R60 ;  /* 0x00000008ff047819 */ /* 0x000fe4000001163c */
[----:B------:R-:W-:Y:S02]  /*8a50*/  SHF.R.U32.HI R7, RZ, 0x8, R64 ;  /* 0x00000008ff077819 */ /* 0x000fe40000011640 */
[----:B------:R-:W-:Y:S02]  /*8a60*/  PRMT R39, R8, 0x3340, R1 ;  /* 0x0000334008277816 */ /* 0x000fe40000000001 */
[----:B------:R-:W-:Y:S01]  /*8a70*/  LEA R8, R68, UR9, 0x4 ;  /* 0x0000000944087c11 */ /* 0x000fe2000f8e20ff */
[----:B------:R-:W-:Y:S01]  /*8a80*/  BAR.SYNC.DEFER_BLOCKING 0x0 ;  /* 0x0000000000007b1d */ /* 0x000fe20000010000 */
[----:B------:R-:W-:-:S02]  /*8a90*/  LOP3.LUT R6, R6, 0xffff, RZ, 0xc0, !PT ;  /* 0x0000ffff06067812 */ /* 0x000fc400078ec0ff */
[----:B------:R-:W-:Y:S02]  /*8aa0*/  LOP3.LUT R11, R4, 0xffff, RZ, 0xc0, !PT ;  /* 0x0000ffff040b7812 */ /* 0x000fe400078ec0ff */
[----:B------:R-:W-:Y:S01]  /*8ab0*/  LOP3.LUT R4, R7, 0xffff, RZ, 0xc0, !PT ;  /* 0x0000ffff07047812 */ /* 0x000fe200078ec0ff */
[----:B--2---:R-:W-:Y:S01]  /*8ac0*/  IMAD R82, R72, R10, RZ ;  /* 0x0000000a48527224 */ /* 0x004fe200078e02ff */
[----:B------:R-:W-:Y:S02]  /*8ad0*/  PRMT R6, R11, 0x3340, R6 ;  /* 0x000033400b067816 */ /* 0x000fe40000000006 */
[----:B------:R-:W-:Y:S02]  /*8ae0*/  PRMT R7, R9, 0x5410, R22 ;  /* 0x0000541009077816 */ /* 0x000fe40000000016 */
[----:B------:R-:W-:Y:S02]  /*8af0*/  FSEL R5, R5, -INF , P1 ;  /* 0xff80000005057808 */ /* 0x000fe40000800000 */
[----:B------:R-:W-:-:S02]  /*8b00*/  PRMT R11, R4, 0x3340, R1 ;  /* 0x00003340040b7816 */ /* 0x000fc40000000001 */
[----:B------:R-:W-:Y:S01]  /*8b10*/  LOP3.LUT R42, R42, 0xffff, RZ, 0xc0, !PT ;  /* 0x0000ffff2a2a7812 */ /* 0x000fe200078ec0ff */
[----:B------:R-:W-:Y:S01]  /*8b20*/  FFMA R9, R5, 0.69314718246459960938, R104 ;  /* 0x3f31721805097823 */ /* 0x000fe20000000068 */
[----:B------:R-:W-:Y:S02]  /*8b30*/  PRMT R37, R28, 0x5410, R37 ;  /* 0x000054101c257816 */ /* 0x000fe40000000025 */
[----:B------:R-:W-:Y:S02]  /*8b40*/  PRMT R11, R6, 0x5410, R11 ;  /* 0x00005410060b7816 */ /* 0x000fe4000000000b */
[----:B------:R-:W-:Y:S02]  /*8b50*/  PRMT R28, R7, 0x5210, R42 ;  /* 0x00005210071c7816 */ /* 0x000fe4000000002a */
[----:B------:R-:W-:Y:S01]  /*8b60*/  F2FP.SATFINITE.E4M3.F32.PACK_AB_MERGE_C R50, R51, R50, RZ ;  /* 0x000000323332723e */ /* 0x000fe200048070ff */
[----:B------:R-:W2:Y:S01]  /*8b70*/  LDS.128 R12, [R8] ;  /* 0x00000000080c7984 */ /* 0x000ea20000000c00 */
[----:B------:R-:W-:-:S02]  /*8b80*/  F2FP.SATFINITE.E4M3.F32.PACK_AB_MERGE_C R66, R67, R66, RZ ;  /* 0x000000424342723e */ /* 0x000fc400048070ff */
[----:B------:R-:W-:Y:S01]  /*8b90*/  SHF.R.U32.HI R21, RZ, 0x6, R73 ;  /* 0x00000006ff157819 */ /* 0x000fe20000011649 */
[----:B------:R-:W3:Y:S01]  /*8ba0*/  LDS.128 R4, [R8+0x800] ;  /* 0x0008000008047984 */ /* 0x000ee20000000c00 */
[----:B------:R-:W-:Y:S02]  /*8bb0*/  LOP3.LUT R50, R50, 0xffff, RZ, 0xc0, !PT ;  /* 0x0000ffff32327812 */ /* 0x000fe400078ec0ff */
[----:B------:R-:W-:Y:S02]  /*8bc0*/  F2FP.SATFINITE.E4M3.F32.PACK_AB_MERGE_C R58, R59, R58, RZ ;  /* 0x0000003a3b3a723e */ /* 0x000fe400048070ff */
[----:B------:R-:W-:Y:S02]  /*8bd0*/  LOP3.LUT R66, R66, 0xffff, RZ, 0xc0, !PT ;  /* 0x0000ffff42427812 */ /* 0x000fe400078ec0ff */
[----:B------:R-:W-:Y:S02]  /*8be0*/  SGXT.U32 R21, R21, 0x1 ;  /* 0x000000011515781a */ /* 0x000fe40000000000 */
[----:B-1----:R-:W-:-:S02]  /*8bf0*/  PRMT R25, R31, 0x4210, R50 ;  /* 0x000042101f197816 */ /* 0x002fc40000000032 */
[----:B------:R-:W-:Y:S02]  /*8c00*/  PRMT R39, R30, 0x5410, R39 ;  /* 0x000054101e277816 */ /* 0x000fe40000000027 */
[----:B------:R-:W-:Y:S02]  /*8c10*/  LOP3.LUT R58, R58, 0xffff, RZ, 0xc0, !PT ;  /* 0x0000ffff3a3a7812 */ /* 0x000fe400078ec0ff */
[----:B------:R-:W-:Y:S02]  /*8c20*/  PRMT R31, R11, 0x5210, R66 ;  /* 0x000052100b1f7816 */ /* 0x000fe40000000042 */
[----:B0-----:R-:W-:Y:S01]  /*8c30*/  IADD3 R11, P0, P1, R17, UR4, R18 ;  /* 0x00000004110b7c10 */ /* 0x001fe2000f91e012 */
[----:B------:R-:W-:Y:S01]  /*8c40*/  IMAD R18, R21, R10, RZ ;  /* 0x0000000a15127224 */ /* 0x000fe200078e02ff */
[----:B------:R-:W-:Y:S01]  /*8c50*/  SHF.R.S32.HI R16, RZ, 0x1f, R17 ;  /* 0x0000001fff107819 */ /* 0x000fe20000011411 */
[----:B------:R-:W0:Y:S01]  /*8c60*/  LDCU UR4, c[0x0][0x3ec] ;  /* 0x00007d80ff0477ac */ /* 0x000e220008000800 */
[----:B------:R-:W-:Y:S01]  /*8c70*/  PRMT R24, R29, 0x4210, R42 ;  /* 0x000042101d187816 */ /* 0x000fe2000000002a */
[----:B------:R-:W-:Y:S01]  /*8c80*/  IMAD R20, R10, 0x2, R18 ;  /* 0x000000020a147824 */ /* 0x000fe200078e0212 */
[----:B------:R-:W-:-:S02]  /*8c90*/  PRMT R29, R37, 0x5210, R50 ;  /* 0x00005210251d7816 */ /* 0x000fc40000000032 */
[--C-:B------:R-:W-:Y:S02]  /*8ca0*/  PRMT R26, R33, 0x4210, R58.reuse ;  /* 0x00004210211a7816 */ /* 0x100fe4000000003a */
[----:B------:R-:W-:Y:S01]  /*8cb0*/  PRMT R30, R39, 0x5210, R58 ;  /* 0x00005210271e7816 */ /* 0x000fe2000000003a */
[----:B------:R-:W-:Y:S01]  /*8cc0*/  BAR.SYNC.DEFER_BLOCKING 0x0 ;  /* 0x0000000000007b1d */ /* 0x000fe20000010000 */
[----:B------:R-:W-:Y:S02]  /*8cd0*/  PRMT R27, R35, 0x4210, R66 ;  /* 0x00004210231b7816 */ /* 0x000fe40000000042 */
[----:B------:R-:W-:Y:S02]  /*8ce0*/  IADD3.X R39, PT, PT, R16, UR5, R19, P0, P1 ;  /* 0x0000000510277c10 */ /* 0x000fe400087e2413 */
[----:B------:R-:W-:Y:S02]  /*8cf0*/  IADD3 R16, P0, PT, R18, R11, RZ ;  /* 0x0000000b12107210 */ /* 0x000fe40007f1e0ff */
[----:B------:R-:W-:-:S02]  /*8d00*/  LEA.HI R67, R73, 0xe, RZ, 0x1a ;  /* 0x0000000e49437811 */ /* 0x000fc400078fd0ff */
[C---:B--2---:R-:W-:Y:S01]  /*8d10*/  PRMT R59, R12.reuse, 0x7773, RZ ;  /* 0x000077730c3b7816 */ /* 0x044fe200000000ff */
[----:B0-----:R-:W-:Y:S01]  /*8d20*/  UIMAD UR4, UR8, UR4, URZ ;  /* 0x00000004080472a4 */ /* 0x001fe2000f8e02ff */
[C---:B------:R-:W-:Y:S01]  /*8d30*/  PRMT R61, R12.reuse, 0x7772, RZ ;  /* 0x000077720c3d7816 */ /* 0x040fe200000000ff */
[----:B------:R-:W-:Y:S01]  /*8d40*/  IMAD R22, R67, R10, RZ ;  /* 0x0000000a43167224 */ /* 0x000fe200078e02ff */
[C---:B------:R-:W-:Y:S01]  /*8d50*/  PRMT R63, R12.reuse, 0x7771, RZ ;  /* 0x000077710c3f7816 */ /* 0x040fe200000000ff */
[----:B------:R-:W-:Y:S01]  /*8d60*/  USHF.L.U32 UR6, UR4, 0x2, URZ ;  /* 0x0000000204067899 */ /* 0x000fe200080006ff */
[----:B------:R-:W-:Y:S01]  /*8d70*/  PRMT R65, R12, 0x7770, RZ ;  /* 0x000077700c417816 */ /* 0x000fe200000000ff */
[----:B------:R-:W-:Y:S01]  /*8d80*/  UIMAD.WIDE UR4, UR4, 0x4, URZ ;  /* 0x00000004040478a5 */ /* 0x000fe2000f8e02ff */
[C---:B------:R-:W-:Y:S02]  /*8d90*/  PRMT R45, R14.reuse, 0x7773, RZ ;  /* 0x000077730e2d7816 */ /* 0x040fe400000000ff */
[----:B------:R-:W-:-:S02]  /*8da0*/  PRMT R47, R14, 0x7772, RZ ;  /* 0x000077720e2f7816 */ /* 0x000fc400000000ff */
[C---:B------:R-:W-:Y:S02]  /*8db0*/  PRMT R19, R14.reuse, 0x7771, RZ ;  /* 0x000077710e137816 */ /* 0x040fe400000000ff */
[----:B------:R-:W-:Y:S01]  /*8dc0*/  PRMT R49, R14, 0x7770, RZ ;  /* 0x000077700e317816 */ /* 0x000fe200000000ff */
[----:B------:R0:W-:Y:S01]  /*8dd0*/  STS.128 [R3], R24 ;  /* 0x0000001803007388 */ /* 0x0001e20000000c00 */
[----:B------:R-:W-:Y:S01]  /*8de0*/  LEA.HI.X.SX32 R17, R18, R39, 0x1, P0 ;  /* 0x0000002712117211 */ /* 0x000fe200000f0eff */
[----:B------:R-:W-:Y:S01]  /*8df0*/  IMAD R14, R10, 0x2, R20 ;  /* 0x000000020a0e7824 */ /* 0x000fe200078e0214 */
[----:B------:R-:W-:Y:S01]  /*8e00*/  IADD3 R12, P0, PT, R20, R11, RZ ;  /* 0x0000000b140c7210 */ /* 0x000fe20007f1e0ff */
[----:B------:R1:W-:Y:S01]  /*8e10*/  STS.128 [R3+0x400], R28 ;  /* 0x0004001c03007388 */ /* 0x0003e20000000c00 */
[C---:B------:R-:W-:Y:S01]  /*8e20*/  PRMT R51, R13.reuse, 0x7773, RZ ;  /* 0x000077730d337816 */ /* 0x040fe200000000ff */
[----:B------:R-:W-:Y:S01]  /*8e30*/  IMAD R18, R10, 0x2, R14 ;  /* 0x000000020a127824 */ /* 0x000fe200078e020e */
[C---:B------:R-:W-:Y:S01]  /*8e40*/  PRMT R53, R13.reuse, 0x7772, RZ ;  /* 0x000077720d357816 */ /* 0x040fe200000000ff */
[----:B------:R-:W-:Y:S01]  /*8e50*/  BAR.SYNC.DEFER_BLOCKING 0x0 ;  /* 0x0000000000007b1d */ /* 0x000fe20000010000 */
[----:B------:R-:W-:-:S02]  /*8e60*/  PRMT R55, R13, 0x7771, RZ ;  /* 0x000077710d377816 */ /* 0x000fc400000000ff */
[----:B------:R-:W-:Y:S02]  /*8e70*/  PRMT R57, R13, 0x7770, RZ ;  /* 0x000077700d397816 */ /* 0x000fe400000000ff */
[----:B------:R-:W-:Y:S01]  /*8e80*/  LEA.HI.X.SX32 R13, R20, R39, 0x1, P0 ;  /* 0x00000027140d7211 */ /* 0x000fe200000f0eff */
[----:B------:R-:W-:Y:S01]  /*8e90*/  IMAD R20, R10, 0x2, R18 ;  /* 0x000000020a147824 */ /* 0x000fe200078e0212 */
[----:B---3--:R-:W-:Y:S02]  /*8ea0*/  PRMT R33, R5, 0x7770, RZ ;  /* 0x0000777005217816 */ /* 0x008fe400000000ff */
[C---:B0-----:R-:W-:Y:S02]  /*8eb0*/  PRMT R24, R4.reuse, 0x7772, RZ ;  /* 0x0000777204187816 */ /* 0x041fe400000000ff */
[C---:B------:R-:W-:Y:S02]  /*8ec0*/  PRMT R25, R4.reuse, 0x7771, RZ ;  /* 0x0000777104197816 */ /* 0x040fe400000000ff */
[----:B-1----:R-:W-:-:S02]  /*8ed0*/  PRMT R3, R4, 0x7773, RZ ;  /* 0x0000777304037816 */ /* 0x002fc400000000ff */
[----:B------:R-:W-:Y:S02]  /*8ee0*/  PRMT R29, R4, 0x7770, RZ ;  /* 0x00007770041d7816 */ /* 0x000fe400000000ff */
[----:B------:R-:W-:Y:S02]  /*8ef0*/  IADD3 R4, P0, PT, R14, R11, RZ ;  /* 0x0000000b0e047210 */ /* 0x000fe40007f1e0ff */
[C---:B------:R-:W-:Y:S02]  /*8f00*/  PRMT R27, R5.reuse, 0x7773, RZ ;  /* 0x00007773051b7816 */ /* 0x040fe400000000ff */
[C---:B------:R-:W-:Y:S02]  /*8f10*/  PRMT R26, R5.reuse, 0x7772, RZ ;  /* 0x00007772051a7816 */ /* 0x040fe400000000ff */
[----:B------:R-:W-:Y:S01]  /*8f20*/  PRMT R28, R5, 0x7771, RZ ;  /* 0x00007771051c7816 */ /* 0x000fe200000000ff */
[----:B------:R0:W-:Y:S01]  /*8f30*/  STG.E.U8 desc[UR32][R16.64], R65 ;  /* 0x0000004110007986 */ /* 0x0001e2000c101120 */
[----:B------:R-:W-:-:S02]  /*8f40*/  PRMT R30, R6, 0x7773, RZ ;  /* 0x00007773061e7816 */ /* 0x000fc400000000ff */
[C---:B------:R-:W-:Y:S01]  /*8f50*/  PRMT R31, R6.reuse, 0x7772, RZ ;  /* 0x00007772061f7816 */ /* 0x040fe200000000ff */
[----:B------:R1:W-:Y:S01]  /*8f60*/  STG.E.U8 desc[UR32][R12.64], R63 ;  /* 0x0000003f0c007986 */ /* 0x0003e2000c101120 */
[C---:B------:R-:W-:Y:S02]  /*8f70*/  PRMT R32, R6.reuse, 0x7771, RZ ;  /* 0x0000777106207816 */ /* 0x040fe400000000ff */
[----:B------:R-:W-:Y:S02]  /*8f80*/  PRMT R37, R6, 0x7770, RZ ;  /* 0x0000777006257816 */ /* 0x000fe400000000ff */
[----:B------:R-:W-:Y:S02]  /*8f90*/  LEA.HI.X.SX32 R5, R14, R39, 0x1, P0 ;  /* 0x000000270e057211 */ /* 0x000fe400000f0eff */
[----:B------:R-:W-:Y:S02]  /*8fa0*/  IADD3 R6, P0, PT, R18, R11, RZ ;  /* 0x0000000b12067210 */ /* 0x000fe40007f1e0ff */
[C---:B------:R-:W-:Y:S01]  /*8fb0*/  PRMT R35, R7.reuse, 0x7773, RZ ;  /* 0x0000777307237816 */ /* 0x040fe200000000ff */
[----:B------:R2:W-:Y:S01]  /*8fc0*/  STG.E.U8 desc[UR32][R4.64], R61 ;  /* 0x0000003d04007986 */ /* 0x0005e2000c101120 */
[----:B------:R-:W-:-:S02]  /*8fd0*/  PRMT R34, R7, 0x7772, RZ ;  /* 0x0000777207227816 */ /* 0x000fc400000000ff */
[C---:B------:R-:W-:Y:S02]  /*8fe0*/  PRMT R36, R7.reuse, 0x7771, RZ ;  /* 0x0000777107247816 */ /* 0x040fe400000000ff */
[----:B------:R-:W-:Y:S02]  /*8ff0*/  PRMT R38, R7, 0x7770, RZ ;  /* 0x0000777007267816 */ /* 0x000fe400000000ff */
[----:B------:R-:W-:Y:S01]  /*9000*/  LEA.HI.X.SX32 R7, R18, R39, 0x1, P0 ;  /* 0x0000002712077211 */ /* 0x000fe200000f0eff */
[----:B------:R-:W-:Y:S01]  /*9010*/  IMAD R18, R10, 0x2, R20 ;  /* 0x000000020a127824 */ /* 0x000fe200078e0214 */
        /* <DEDUP_REMOVED lines=8> */
[-C--:B0-----:R-:W-:Y:S02]  /*90a0*/  IADD3 R16, P0, PT, R18, R11.reuse, RZ ;  /* 0x0000000b12107210 */ /* 0x081fe40007f1e0ff */
[----:B-1----:R-:W-:Y:S01]  /*90b0*/  IADD3 R12, P1, PT, R22, R11, RZ ;  /* 0x0000000b160c7210 */ /* 0x002fe20007f3e0ff */
[----:B------:R-:W-:Y:S01]  /*90c0*/  IMAD R40, R10, 0x4, R20 ;  /* 0x000000040a287824 */ /* 0x000fe200078e0214 */
[----:B------:R-:W-:Y:S01]  /*90d0*/  LEA.HI.X.SX32 R17, R18, R39, 0x1, P0 ;  /* 0x0000002712117211 */ /* 0x000fe200000f0eff */
[----:B------:R0:W-:Y:S01]  /*90e0*/  STG.E.U8 desc[UR32][R14.64], R57 ;  /* 0x000000390e007986 */ /* 0x0001e2000c101120 */
[----:B--2---:R-:W-:Y:S01]  /*90f0*/  IADD3 R4, P0, PT, R20, R11, RZ ;  /* 0x0000000b14047210 */ /* 0x004fe20007f1e0ff */
[----:B------:R-:W-:Y:S01]  /*9100*/  IMAD R18, R10, 0x2, R40 ;  /* 0x000000020a127824 */ /* 0x000fe200078e0228 */
[-C--:B------:R-:W-:Y:S01]  /*9110*/  LEA.HI.X.SX32 R13, R22, R39.reuse, 0x1, P1 ;  /* 0x00000027160d7211 */ /* 0x080fe200008f0eff */
[----:B------:R1:W-:Y:S01]  /*9120*/  STG.E.U8 desc[UR32][R16.64], R55 ;  /* 0x0000003710007986 */ /* 0x0003e2000c101120 */
[----:B------:R-:W-:Y:S01]  /*9130*/  LEA.HI.X.SX32 R5, R20, R39, 0x1, P0 ;  /* 0x0000002714057211 */ /* 0x000fe200000f0eff */
[----:B------:R-:W-:Y:S01]  /*9140*/  IMAD R42, R10, 0x2, R18 ;  /* 0x000000020a2a7824 */ /* 0x000fe200078e0212 */
[----:B---3--:R-:W-:-:S03]  /*9150*/  IADD3 R6, P0, PT, R40, R11, RZ ;  /* 0x0000000b28067210 */ /* 0x008fc60007f1e0ff */
[----:B------:R-:W-:Y:S01]  /*9160*/  IMAD R20, R10, 0x2, R42 ;  /* 0x000000020a147824 */ /* 0x000fe200078e022a */
[----:B------:R-:W-:Y:S01]  /*9170*/  LEA.HI.X.SX32 R7, R40, R39, 0x1, P0 ;  /* 0x0000002728077211 */ /* 0x000fe200000f0eff */
[----:B------:R2:W-:Y:S01]  /*9180*/  STG.E.U8 desc[UR32][R4.64], R53 ;  /* 0x0000003504007986 */ /* 0x0005e2000c101120 */
[----:B0-----:R-:W-:Y:S01]  /*9190*/  IADD3 R14, P0, PT, R18, R11, RZ ;  /* 0x0000000b120e7210 */ /* 0x001fe20007f1e0ff */
[----:B------:R-:W-:Y:S02]  /*91a0*/  IMAD R22, R10, 0x2, R20 ;  /* 0x000000020a167824 */ /* 0x000fe400078e0214 */
[----:B------:R0:W-:Y:S01]  /*91b0*/  STG.E.U8 desc[UR32][R12.64], R51 ;  /* 0x000000330c007986 */ /* 0x0001e2000c101120 */
[----:B------:R-:W-:Y:S01]  /*91c0*/  LEA.HI.X.SX32 R15, R18, R39, 0x1, P0 ;  /* 0x00000027120f7211 */ /* 0x000fe200000f0eff */
[----:B------:R-:W-:Y:S01]  /*91d0*/  IMAD R40, R10, 0x2, R22 ;  /* 0x000000020a287824 */ /* 0x000fe200078e0216 */
[----:B-1----:R-:W-:Y:S01]  /*91e0*/  IADD3 R16, P0, PT, R42, R11, RZ ;  /* 0x0000000b2a107210 */ /* 0x002fe20007f1e0ff */
[----:B------:R1:W-:Y:S02]  /*91f0*/  STG.E.U8 desc[UR32][R6.64], R49 ;  /* 0x0000003106007986 */ /* 0x0003e4000c101120 */
[----:B------:R-:W-:Y:S01]  /*9200*/  IMAD R44, R10, 0x2, R40 ;  /* 0x000000020a2c7824 */ /* 0x000fe200078e0228 */
[----:B------:R-:W-:Y:S01]  /*9210*/  LEA.HI.X.SX32 R17, R42, R39, 0x1, P0 ;  /* 0x000000272a117211 */ /* 0x000fe200000f0eff */
[----:B------:R-:W-:Y:S01]  /*9220*/  IMAD R42, R70, R10, RZ ;  /* 0x0000000a462a7224 */ /* 0x000fe200078e02ff */
[----:B--2---:R-:W-:Y:S01]  /*9230*/  IADD3 R4, P0, PT, R20, R11, RZ ;  /* 0x0000000b14047210 */ /* 0x004fe20007f1e0ff */
[----:B------:R-:W-:Y:S01]  /*9240*/  IMAD R46, R10, 0x4, R44 ;  /* 0x000000040a2e7824 */ /* 0x000fe200078e022c */
[----:B------:R2:W-:Y:S01]  /*9250*/  STG.E.U8 desc[UR32][R14.64], R19 ;  /* 0x000000130e007986 */ /* 0x0005e2000c101120 */
[----:B------:R-:W-:-:S02]  /*9260*/  LEA.HI R53, R73, 0x1e, RZ, 0x1a ;  /* 0x0000001e49357811 */ /* 0x000fc400078fd0ff */
[----:B------:R-:W-:Y:S01]  /*9270*/  IMAD R48, R10, 0x2, R46 ;  /* 0x000000020a307824 */ /* 0x000fe200078e022e */
[----:B------:R-:W-:Y:S01]  /*9280*/  LEA.HI.X.SX32 R5, R20, R39, 0x1, P0 ;  /* 0x0000002714057211 */ /* 0x000fe200000f0eff */
[----:B------:R-:W-:Y:S01]  /*9290*/  STG.E.U8 desc[UR32][R16.64], R47 ;  /* 0x0000002f10007986 */ /* 0x000fe2000c101120 */
[----:B0-----:R-:W-:Y:S01]  /*92a0*/  IADD3 R12, P0, PT, R22, R11, RZ ;  /* 0x0000000b160c7210 */ /* 0x001fe20007f1e0ff */
[----:B------:R-:W-:Y:S02]  /*92b0*/  IMAD R50, R10, 0x2, R48 ;  /* 0x000000020a327824 */ /* 0x000fe400078e0230 */
[----:B------:R0:W-:Y:S01]  /*92c0*/  STG.E.U8 desc[UR32][R4.64], R45 ;  /* 0x0000002d04007986 */ /* 0x0001e2000c101120 */
[----:B------:R-:W-:Y:S01]  /*92d0*/  LEA.HI.X.SX32 R13, R22, R39, 0x1, P0 ;  /* 0x00000027160d7211 */ /* 0x000fe200000f0eff */
[----:B------:R-:W-:Y:S01]  /*92e0*/  IMAD R52, R10, 0x2, R50 ;  /* 0x000000020a347824 */ /* 0x000fe200078e0232 */
[-C--:B-1----:R-:W-:Y:S01]  /*92f0*/  IADD3 R6, P0, PT, R40, R11.reuse, RZ ;  /* 0x0000000b28067210 */ /* 0x082fe20007f1e0ff */
[-C--:B------:R-:W-:Y:S01]  /*9300*/  IMAD R20, R53, R10.reuse, RZ ;  /* 0x0000000a35147224 */ /* 0x080fe200078e02ff */
[----:B--2---:R-:W-:Y:S01]  /*9310*/  IADD3 R14, P1, PT, R44, R11, RZ ;  /* 0x0000000b2c0e7210 */ /* 0x004fe20007f3e0ff */
[----:B------:R-:W-:Y:S01]  /*9320*/  IMAD R54, R10, 0x2, R52 ;  /* 0x000000020a367824 */ /* 0x000fe200078e0234 */
[----:B------:R1:W-:Y:S01]  /*9330*/  STG.E.U8 desc[UR32][R12.64], R43 ;  /* 0x0000002b0c007986 */ /* 0x0003e2000c101120 */
[----:B------:R-:W-:Y:S01]  /*9340*/  LEA.HI.X.SX32 R7, R40, R39, 0x1, P0 ;  /* 0x0000002728077211 */ /* 0x000fe200000f0eff */
[-C--:B------:R-:W-:Y:S01]  /*9350*/  IMAD R40, R71, R10.reuse, RZ ;  /* 0x0000000a47287224 */ /* 0x080fe200078e02ff */
[----:B------:R-:W-:Y:S01]  /*9360*/  IADD3 R18, P2, PT, R20, R11, RZ ;  /* 0x0000000b14127210 */ /* 0x000fe20007f5e0ff */
[C---:B------:R-:W-:Y:S01]  /*9370*/  IMAD R56, R10.reuse, 0x2, R54 ;  /* 0x000000020a387824 */ /* 0x040fe200078e0236 */
[C---:B0-----:R-:W-:Y:S01]  /*9380*/  LEA.HI R5, R73.reuse, 0x2e, RZ, 0x1a ;  /* 0x0000002e49057811 */ /* 0x041fe200078fd0ff */
[----:B------:R0:W-:Y:S01]  /*9390*/  STG.E.U8 desc[UR32][R6.64], R41 ;  /* 0x0000002906007986 */ /* 0x0001e2000c101120 */
[----:B------:R-:W-:Y:S01]  /*93a0*/  LEA.HI R73, R73, 0x3e, RZ, 0x1a ;  /* 0x0000003e49497811 */ /* 0x000fe200078fd0ff */
[----:B------:R-:W-:Y:S01]  /*93b0*/  IMAD R58, R10, 0x2, R56 ;  /* 0x000000020a3a7824 */ /* 0x000fe200078e0238 */
[-C--:B------:R-:W-:Y:S01]  /*93c0*/  LEA.HI.X.SX32 R15, R44, R39.reuse, 0x1, P1 ;  /* 0x000000272c0f7211 */ /* 0x080fe200008f0eff */
[-C--:B------:R-:W-:Y:S01]  /*93d0*/  IMAD R4, R5, R10.reuse, RZ ;  /* 0x0000000a05047224 */ /* 0x080fe200078e02ff */
[----:B------:R-:W-:Y:S01]  /*93e0*/  LEA.HI.X.SX32 R19, R20, R39, 0x1, P2 ;  /* 0x0000002714137211 */ /* 0x000fe200010f0eff */
[----:B------:R-:W-:Y:S01]  /*93f0*/  IMAD R60, R10, 0x4, R58 ;  /* 0x000000040a3c7824 */ /* 0x000fe200078e023a */
[-C--:B-1----:R-:W-:Y:S01]  /*9400*/  IADD3 R12, P5, PT, R82, R11.reuse, RZ ;  /* 0x0000000b520c7210 */ /* 0x082fe20007fbe0ff */
[----:B------:R1:W-:Y:S01]  /*9410*/  STG.E.U8 desc[UR32][R14.64], R23 ;  /* 0x000000170e007986 */ /* 0x0003e2000c101120 */
[-C--:B------:R-:W-:Y:S01]  /*9420*/  IMAD R44, R69, R10.reuse, RZ ;  /* 0x0000000a452c7224 */ /* 0x080fe200078e02ff */
[----:B------:R-:W-:Y:S01]  /*9430*/  IADD3 R22, P0, PT, R4, R11, RZ ;  /* 0x0000000b04167210 */ /* 0x000fe20007f1e0ff */
[----:B------:R-:W-:Y:S01]  /*9440*/  IMAD R62, R10, 0x2, R60 ;  /* 0x000000020a3e7824 */ /* 0x000fe200078e023c */
[----:B------:R-:W-:Y:S01]  /*9450*/  LEA.HI.X.SX32 R13, R82, R39, 0x1, P5 ;  /* 0x00000027520d7211 */ /* 0x000fe200028f0eff */
[----:B0-----:R-:W-:Y:S01]  /*9460*/  IMAD R6, R73, R10, RZ ;  /* 0x0000000a49067224 */ /* 0x001fe200078e02ff */
[----:B------:R0:W-:Y:S01]  /*9470*/  STG.E.U8 desc[UR32][R18.64], R21 ;  /* 0x0000001512007986 */ /* 0x0001e2000c101120 */
[----:B------:R-:W-:Y:S01]  /*9480*/  IMAD R64, R10, 0x2, R62 ;  /* 0x000000020a407824 */ /* 0x000fe200078e023e */
[----:B------:R-:W-:-:S02]  /*9490*/  IADD3 R16, P3, PT, R42, R11, RZ ;  /* 0x0000000b2a107210 */ /* 0x000fc40007f7e0ff */
[----:B------:R-:W-:Y:S01]  /*94a0*/  IADD3 R20, P1, PT, R6, R11, RZ ;  /* 0x0000000b06147210 */ /* 0x000fe20007f3e0ff */
[----:B------:R-:W-:Y:S01]  /*94b0*/  IMAD R66, R10, 0x2, R64 ;  /* 0x000000020a427824 */ /* 0x000fe200078e0240 */
[-C--:B-1----:R-:W-:Y:S02]  /*94c0*/  LEA.HI.X.SX32 R23, R4, R39.reuse, 0x1, P0 ;  /* 0x0000002704177211 */ /* 0x082fe400000f0eff */
[----:B------:R-:W-:Y:S01]  /*94d0*/  LEA.HI.X.SX32 R17, R42, R39, 0x1, P3 ;  /* 0x000000272a117211 */ /* 0x000fe200018f0eff */
[----:B------:R-:W-:Y:S01]  /*94e0*/  IMAD R70, R10, 0x2, R66 ;  /* 0x000000020a467824 */ /* 0x000fe200078e0242 */
[-C--:B------:R-:W-:Y:S02]  /*94f0*/  IADD3 R14, P4, PT, R44, R11.reuse, RZ ;  /* 0x0000000b2c0e7210 */ /* 0x080fe40007f9e0ff */
[----:B0-----:R-:W-:Y:S01]  /*9500*/  IADD3 R18, P2, PT, R40, R11, RZ ;  /* 0x0000000b28127210 */ /* 0x001fe20007f5e0ff */
[----:B------:R-:W-:Y:S01]  /*9510*/  IMAD R72, R10, 0x2, R70 ;  /* 0x000000020a487824 */ /* 0x000fe200078e0246 */
[----:B------:R-:W-:-:S02]  /*9520*/  LEA.HI.X.SX32 R21, R6, R39, 0x1, P1 ;  /* 0x0000002706157211 */ /* 0x000fc400008f0eff */
[----:B------:R-:W-:Y:S01]  /*9530*/  LEA.HI.X.SX32 R19, R40, R39, 0x1, P2 ;  /* 0x0000002728137211 */ /* 0x000fe200010f0eff */
[----:B------:R-:W-:Y:S01]  /*9540*/  IMAD R76, R10, 0x2, R72 ;  /* 0x000000020a4c7824 */ /* 0x000fe200078e0248 */
[-C--:B------:R-:W-:Y:S01]  /*9550*/  IADD3 R40, P0, PT, R46, R11.reuse, RZ ;  /* 0x0000000b2e287210 */ /* 0x080fe20007f1e0ff */
[----:B------:R-:W0:Y:S01]  /*9560*/  LDS.128 R4, [R8] ;  /* 0x0000000008047984 */ /* 0x000e220000000c00 */
[----:B------:R-:W-:Y:S01]  /*9570*/  IADD3 R42, P1, PT, R48, R11, RZ ;  /* 0x0000000b302a7210 */ /* 0x000fe20007f3e0ff */
[----:B------:R-:W-:Y:S01]  /*9580*/  IMAD R78, R10, 0x4, R76 ;  /* 0x000000040a4e7824 */ /* 0x000fe200078e024c */
[-C--:B------:R-:W-:Y:S02]  /*9590*/  LEA.HI.X.SX32 R15, R44, R39.reuse, 0x1, P4 ;  /* 0x000000272c0f7211 */ /* 0x080fe400020f0eff */
[-C--:B------:R-:W-:Y:S01]  /*95a0*/  LEA.HI.X.SX32 R41, R46, R39.reuse, 0x1, P0 ;  /* 0x000000272e297211 */ /* 0x080fe200000f0eff */
[----:B------:R-:W-:Y:S01]  /*95b0*/  IMAD R80, R10, 0x2, R78 ;  /* 0x000000020a507824 */ /* 0x000fe200078e024e */
[----:B------:R-:W-:-:S02]  /*95c0*/  LEA.HI.X.SX32 R43, R48, R39, 0x1, P1 ;  /* 0x00000027302b7211 */ /* 0x000fc400008f0eff */
[-C--:B------:R-:W-:Y:S01]  /*95d0*/  IADD3 R44, P2, PT, R50, R11.reuse, RZ ;  /* 0x0000000b322c7210 */ /* 0x080fe20007f5e0ff */
[----:B------:R-:W-:Y:S01]  /*95e0*/  IMAD R82, R10, 0x2, R80 ;  /* 0x000000020a527824 */ /* 0x000fe200078e0250 */
[-C--:B------:R-:W-:Y:S02]  /*95f0*/  IADD3 R48, P0, PT, R52, R11.reuse, RZ ;  /* 0x0000000b34307210 */ /* 0x080fe40007f1e0ff */
        /* <DEDUP_REMOVED lines=75> */
[-C--:B------:R-:W-:Y:S02]  /*9ab0*/  LEA.HI.X.SX32 R99, R104, R39.reuse, 0x1, P1 ;  /* 0x0000002768637211 */ /* 0x080fe400008f0eff */
[----:B------:R-:W-:-:S02]  /*9ac0*/  LEA.HI.X.SX32 R101, R106, R39, 0x1, P2 ;  /* 0x000000276a657211 */ /* 0x000fc400010f0eff */
[-C--:B------:R-:W-:Y:S02]  /*9ad0*/  IADD3 R102, P0, PT, R108, R11.reuse, RZ ;  /* 0x0000000b6c667210 */ /* 0x080fe40007f1e0ff */
[-C--:B------:R-:W-:Y:S02]  /*9ae0*/  IADD3 R104, P1, PT, R110, R11.reuse, RZ ;  /* 0x0000000b6e687210 */ /* 0x080fe40007f3e0ff */
[----:B------:R-:W-:Y:S02]  /*9af0*/  IADD3 R106, P2, PT, R112, R11, RZ ;  /* 0x0000000b706a7210 */ /* 0x000fe40007f5e0ff */
        /* <DEDUP_REMOVED lines=17> */
[-C--:B------:R-:W-:Y:S02]  /*9c10*/  IADD3 R122, P2, PT, R130, R11.reuse, RZ ;  /* 0x0000000b827a7210 */ /* 0x080fe40007f5e0ff */
[----:B------:R-:W-:Y:S02]  /*9c20*/  IADD3 R124, P3, PT, R132, R11, RZ ;  /* 0x0000000b847c7210 */ /* 0x000fe40007f7e0ff */
[-C--:B------:R-:W-:Y:S02]  /*9c30*/  LEA.HI.X.SX32 R11, R126, R39.reuse, 0x1, P0 ;  /* 0x000000277e0b7211 */ /* 0x080fe400000f0eff */
[----:B------:R-:W-:-:S02]  /*9c40*/  LEA.HI.X.SX32 R121, R128, R39, 0x1, P1 ;  /* 0x0000002780797211 */ /* 0x000fc400008f0eff */
[-C--:B------:R-:W-:Y:S02]  /*9c50*/  LEA.HI.X.SX32 R123, R130, R39.reuse, 0x1, P2 ;  /* 0x00000027827b7211 */ /* 0x080fe400010f0eff */
[----:B------:R-:W-:Y:S02]  /*9c60*/  LEA.HI.X.SX32 R125, R132, R39, 0x1, P3 ;  /* 0x00000027847d7211 */ /* 0x000fe400018f0eff */
[C---:B0-----:R-:W-:Y:S02]  /*9c70*/  PRMT R145, R4.reuse, 0x7773, RZ ;  /* 0x0000777304917816 */ /* 0x041fe400000000ff */
[C---:B------:R-:W-:Y:S02]  /*9c80*/  PRMT R147, R4.reuse, 0x7772, RZ ;  /* 0x0000777204937816 */ /* 0x040fe400000000ff */
[C---:B------:R-:W-:Y:S02]  /*9c90*/  PRMT R149, R4.reuse, 0x7771, RZ ;  /* 0x0000777104957816 */ /* 0x040fe400000000ff */
[----:B------:R-:W-:-:S02]  /*9ca0*/  PRMT R151, R4, 0x7770, RZ ;  /* 0x0000777004977816 */ /* 0x000fc400000000ff */
[C---:B------:R-:W-:Y:S02]  /*9cb0*/  PRMT R137, R5.reuse, 0x7773, RZ ;  /* 0x0000777305897816 */ /* 0x040fe400000000ff */
[C---:B------:R-:W-:Y:S01]  /*9cc0*/  PRMT R139, R5.reuse, 0x7772, RZ ;  /* 0x00007772058b7816 */ /* 0x040fe200000000ff */
[----:B------:R-:W-:Y:S01]  /*9cd0*/  STG.E.U8 desc[UR32][R40.64], R151 ;  /* 0x0000009728007986 */ /* 0x000fe2000c101120 */
[C---:B------:R-:W-:Y:S02]  /*9ce0*/  PRMT R141, R5.reuse, 0x7771, RZ ;  /* 0x00007771058d7816 */ /* 0x040fe400000000ff */
[----:B------:R-:W-:Y:S01]  /*9cf0*/  PRMT R143, R5, 0x7770, RZ ;  /* 0x00007770058f7816 */ /* 0x000fe200000000ff */
[----:B------:R-:W-:Y:S01]  /*9d00*/  STG.E.U8 desc[UR32][R42.64], R149 ;  /* 0x000000952a007986 */ /* 0x000fe2000c101120 */
[C---:B------:R-:W-:Y:S02]  /*9d10*/  PRMT R129, R6.reuse, 0x7773, RZ ;  /* 0x0000777306817816 */ /* 0x040fe400000000ff */
[C---:B------:R-:W-:Y:S01]  /*9d20*/  PRMT R131, R6.reuse, 0x7772, RZ ;  /* 0x0000777206837816 */ /* 0x040fe200000000ff */
[----:B------:R-:W-:Y:S01]  /*9d30*/  STG.E.U8 desc[UR32][R44.64], R147 ;  /* 0x000000932c007986 */ /* 0x000fe2000c101120 */
[----:B------:R-:W-:-:S02]  /*9d40*/  PRMT R133, R6, 0x7771, RZ ;  /* 0x0000777106857816 */ /* 0x000fc400000000ff */
[----:B------:R-:W-:Y:S01]  /*9d50*/  PRMT R135, R6, 0x7770, RZ ;  /* 0x0000777006877816 */ /* 0x000fe200000000ff */
[----:B------:R-:W-:Y:S01]  /*9d60*/  STG.E.U8 desc[UR32][R48.64], R145 ;  /* 0x0000009130007986 */ /* 0x000fe2000c101120 */
[C---:B------:R-:W-:Y:S02]  /*9d70*/  PRMT R39, R7.reuse, 0x7773, RZ ;  /* 0x0000777307277816 */ /* 0x040fe400000000ff */
[C---:B------:R-:W-:Y:S01]  /*9d80*/  PRMT R69, R7.reuse, 0x7772, RZ ;  /* 0x0000777207457816 */ /* 0x040fe200000000ff */
[----:B------:R-:W-:Y:S01]  /*9d90*/  STG.E.U8 desc[UR32][R46.64], R143 ;  /* 0x0000008f2e007986 */ /* 0x000fe2000c101120 */
[C---:B------:R-:W-:Y:S02]  /*9da0*/  PRMT R75, R7.reuse, 0x7771, RZ ;  /* 0x00007771074b7816 */ /* 0x040fe400000000ff */
[----:B------:R-:W-:Y:S01]  /*9db0*/  PRMT R127, R7, 0x7770, RZ ;  /* 0x00007770077f7816 */ /* 0x000fe200000000ff */
[----:B------:R-:W-:Y:S01]  /*9dc0*/  STG.E.U8 desc[UR32][R54.64], R141 ;  /* 0x0000008d36007986 */ /* 0x000fe2000c101120 */
[----:B------:R-:W-:-:S03]  /*9dd0*/  ISETP.GE.U32.AND P0, PT, R68, 0x40, PT ;  /* 0x000000404400780c */ /* 0x000fc60003f06070 */
[----:B------:R-:W0:Y:S04]  /*9de0*/  LDS.128 R4, [R8+0x800] ;  /* 0x0008000008047984 */ /* 0x000e280000000c00 */
[----:B------:R-:W-:Y:S04]  /*9df0*/  STG.E.U8 desc[UR32][R52.64], R139 ;  /* 0x0000008b34007986 */ /* 0x000fe8000c101120 */
[----:B------:R1:W-:Y:S04]  /*9e00*/  STG.E.U8 desc[UR32][R22.64], R137 ;  /* 0x0000008916007986 */ /* 0x0003e8000c101120 */
[----:B------:R-:W-:Y:S04]  /*9e10*/  STG.E.U8 desc[UR32][R50.64], R135 ;  /* 0x0000008732007986 */ /* 0x000fe8000c101120 */
[----:B------:R-:W-:Y:S04]  /*9e20*/  STG.E.U8 desc[UR32][R56.64], R133 ;  /* 0x0000008538007986 */ /* 0x000fe8000c101120 */
[----:B------:R-:W-:Y:S04]  /*9e30*/  STG.E.U8 desc[UR32][R58.64], R131 ;  /* 0x000000833a007986 */ /* 0x000fe8000c101120 */
[----:B------:R-:W-:Y:S04]  /*9e40*/  STG.E.U8 desc[UR32][R60.64], R129 ;  /* 0x000000813c007986 */ /* 0x000fe8000c101120 */
[----:B------:R-:W-:Y:S04]  /*9e50*/  STG.E.U8 desc[UR32][R62.64], R127 ;  /* 0x0000007f3e007986 */ /* 0x000fe8000c101120 */
[----:B------:R-:W-:Y:S04]  /*9e60*/  STG.E.U8 desc[UR32][R64.64], R75 ;  /* 0x0000004b40007986 */ /* 0x000fe8000c101120 */
[----:B------:R-:W-:Y:S04]  /*9e70*/  STG.E.U8 desc[UR32][R66.64], R69 ;  /* 0x0000004542007986 */ /* 0x000fe8000c101120 */
[----:B------:R2:W-:Y:S01]  /*9e80*/  STG.E.U8 desc[UR32][R20.64], R39 ;  /* 0x0000002714007986 */ /* 0x0005e2000c101120 */
[----:B0-----:R-:W-:-:S02]  /*9e90*/  PRMT R43, R4, 0x7771, RZ ;  /* 0x00007771042b7816 */ /* 0x001fc400000000ff */
[----:B------:R-:W-:Y:S01]  /*9ea0*/  PRMT R41, R4, 0x7772, RZ ;  /* 0x0000777204297816 */ /* 0x000fe200000000ff */
[----:B------:R0:W-:Y:S01]  /*9eb0*/  STG.E.U8 desc[UR32][R70.64], R29 ;  /* 0x0000001d46007986 */ /* 0x0001e2000c101120 */
[----:B-1----:R-:W-:-:S03]  /*9ec0*/  PRMT R23, R6, 0x7771, RZ ;  /* 0x0000777106177816 */ /* 0x002fc600000000ff */
[----:B------:R1:W-:Y:S04]  /*9ed0*/  STG.E.U8 desc[UR32][R72.64], R25 ;  /* 0x0000001948007986 */ /* 0x0003e8000c101120 */
[----:B------:R-:W-:Y:S01]  /*9ee0*/  STG.E.U8 desc[UR32][R76.64], R24 ;  /* 0x000000184c007986 */ /* 0x000fe2000c101120 */
[----:B--2---:R-:W-:Y:S02]  /*9ef0*/  PRMT R39, R4, 0x7773, RZ ;  /* 0x0000777304277816 */ /* 0x004fe400000000ff */
[----:B------:R-:W-:Y:S01]  /*9f00*/  PRMT R21, R6, 0x7772, RZ ;  /* 0x0000777206157816 */ /* 0x000fe200000000ff */
[----:B------:R2:W-:Y:S01]  /*9f10*/  STG.E.U8 desc[UR32][R78.64], R3 ;  /* 0x000000034e007986 */ /* 0x0005e2000c101120 */
[----:B0-----:R-:W-:-:S03]  /*9f20*/  PRMT R29, R5, 0x7772, RZ ;  /* 0x00007772051d7816 */ /* 0x001fc600000000ff */
[----:B------:R0:W-:Y:S01]  /*9f30*/  STG.E.U8 desc[UR32][R80.64], R33 ;  /* 0x0000002150007986 */ /* 0x0001e2000c101120 */
[----:B-1----:R-:W-:-:S03]  /*9f40*/  PRMT R25, R6, 0x7770, RZ ;  /* 0x0000777006197816 */ /* 0x002fc600000000ff */
[----:B------:R-:W-:Y:S04]  /*9f50*/  STG.E.U8 desc[UR32][R82.64], R28 ;  /* 0x0000001c52007986 */ /* 0x000fe8000c101120 */
[----:B------:R-:W-:Y:S01]  /*9f60*/  STG.E.U8 desc[UR32][R84.64], R26 ;  /* 0x0000001a54007986 */ /* 0x000fe2000c101120 */
[----:B--2---:R-:W-:-:S03]  /*9f70*/  PRMT R3, R7, 0x7773, RZ ;  /* 0x0000777307037816 */ /* 0x004fc600000000ff */
[----:B------:R1:W-:Y:S01]  /*9f80*/  STG.E.U8 desc[UR32][R18.64], R27 ;  /* 0x0000001b12007986 */ /* 0x0003e2000c101120 */
[----:B0-----:R-:W-:-:S03]  /*9f90*/  PRMT R33, R5, 0x7770, RZ ;  /* 0x0000777005217816 */ /* 0x001fc600000000ff */
[----:B------:R0:W-:Y:S04]  /*9fa0*/  STG.E.U8 desc[UR32][R86.64], R37 ;  /* 0x0000002556007986 */ /* 0x0001e8000c101120 */
[----:B------:R-:W-:Y:S04]  /*9fb0*/  STG.E.U8 desc[UR32][R88.64], R32 ;  /* 0x0000002058007986 */ /* 0x000fe8000c101120 */
[----:B------:R2:W-:Y:S01]  /*9fc0*/  STG.E.U8 desc[UR32][R90.64], R31 ;  /* 0x0000001f5a007986 */ /* 0x0005e2000c101120 */
[----:B-1----:R-:W-:Y:S02]  /*9fd0*/  PRMT R27, R5, 0x7773, RZ ;  /* 0x00007773051b7816 */ /* 0x002fe400000000ff */
[----:B------:R-:W-:Y:S01]  /*9fe0*/  PRMT R19, R6, 0x7773, RZ ;  /* 0x0000777306137816 */ /* 0x000fe200000000ff */
[----:B------:R-:W-:Y:S01]  /*9ff0*/  STG.E.U8 desc[UR32][R92.64], R30 ;  /* 0x0000001e5c007986 */ /* 0x000fe2000c101120 */
[----:B0-----:R-:W-:-:S02]  /*a000*/  PRMT R37, R4, 0x7770, RZ ;  /* 0x0000777004257816 */ /* 0x001fc400000000ff */
[----:B------:R-:W-:Y:S01]  /*a010*/  LOP3.LUT R4, R2, 0xf0, RZ, 0xc0, !PT ;  /* 0x000000f002047812 */ /* 0x000fe200078ec0ff */
[----:B------:R-:W-:Y:S04]  /*a020*/  STG.E.U8 desc[UR32][R94.64], R38 ;  /* 0x000000265e007986 */ /* 0x000fe8000c101120 */
[----:B------:R-:W-:Y:S01]  /*a030*/  STG.E.U8 desc[UR32][R96.64], R36 ;  /* 0x0000002460007986 */ /* 0x000fe2000c101120 */
[----:B--2---:R-:W-:Y:S02]  /*a040*/  PRMT R31, R5, 0x7771, RZ ;  /* 0x00007771051f7816 */ /* 0x004fe400000000ff */
[C---:B------:R-:W-:Y:S01]  /*a050*/  PRMT R5, R7.reuse, 0x7772, RZ ;  /* 0x0000777207057816 */ /* 0x040fe200000000ff */
[----:B------:R-:W-:Y:S04]  /*a060*/  STG.E.U8 desc[UR32][R98.64], R34 ;  /* 0x0000002262007986 */ /* 0x000fe8000c101120 */
[----:B------:R0:W-:Y:S04]  /*a070*/  STG.E.U8 desc[UR32][R16.64], R35 ;  /* 0x0000002310007986 */ /* 0x0001e8000c101120 */
[----:B------:R-:W-:Y:S04]  /*a080*/  STG.E.U8 desc[UR32][R100.64], R37 ;  /* 0x0000002564007986 */ /* 0x000fe8000c101120 */
[----:B------:R-:W-:Y:S04]  /*a090*/  STG.E.U8 desc[UR32][R102.64], R43 ;  /* 0x0000002b66007986 */ /* 0x000fe8000c101120 */
[----:B------:R-:W-:Y:S01]  /*a0a0*/  STG.E.U8 desc[UR32][R104.64], R41 ;  /* 0x0000002968007986 */ /* 0x000fe2000c101120 */
[----:B0-----:R-:W-:-:S02]  /*a0b0*/  PRMT R17, R7, 0x7771, RZ ;  /* 0x0000777107117816 */ /* 0x001fc400000000ff */
[----:B------:R-:W-:Y:S01]  /*a0c0*/  PRMT R7, R7, 0x7770, RZ ;  /* 0x0000777007077816 */ /* 0x000fe200000000ff */
[----:B------:R-:W-:Y:S04]  /*a0d0*/  STG.E.U8 desc[UR32][R106.64], R39 ;  /* 0x000000276a007986 */ /* 0x000fe8000c101120 */
        /* <DEDUP_REMOVED lines=8> */
[----:B------:R0:W-:Y:S04]  /*a160*/  STG.E.U8 desc[UR32][R120.64], R7 ;  /* 0x0000000778007986 */ /* 0x0001e8000c101120 */
[----:B------:R-:W-:Y:S04]  /*a170*/  STG.E.U8 desc[UR32][R122.64], R17 ;  /* 0x000000117a007986 */ /* 0x000fe8000c101120 */
[----:B------:R1:W-:Y:S04]  /*a180*/  STG.E.U8 desc[UR32][R124.64], R5 ;  /* 0x000000057c007986 */ /* 0x0003e8000c101120 */
[----:B------:R2:W-:Y:S01]  /*a190*/  STG.E.U8 desc[UR32][R12.64], R3 ;  /* 0x000000030c007986 */ /* 0x0005e2000c101120 */
[----:B0-----:R-:W0:Y:S08]  /*a1a0*/  LDC.64 R6, c[0x0][0x3a0] ;  /* 0x0000e800ff067b82 */ /* 0x001e300000000a00 */
[----:B------:R-:W-:Y:S01]  /*a1b0*/  BAR.SYNC.DEFER_BLOCKING 0x0 ;  /* 0x0000000000007b1d */ /* 0x000fe20000010000 */
[----:B-1----:R-:W-:-:S02]  /*a1c0*/  IMAD.SHL.U32 R5, R74, 0x4, RZ ;  /* 0x000000044a057824 */ /* 0x002fc400078e00ff */
[----:B------:R-:W-:-:S03]  /*a1d0*/  IMAD.HI R74, R74, 0x4, RZ ;  /* 0x000000044a4a7827 */ /* 0x000fc600078e02ff */
[----:B0-----:R-:W-:Y:S01]  /*a1e0*/  IADD3 R2, P1, P2, R5, UR6, R6 ;  /* 0x0000000605027c10 */ /* 0x001fe2000fa3e006 */
[----:B------:R-:W-:Y:S03]  /*a1f0*/  STSM.16.M88 [R0], R9 ;  /* 0x0000000900007844 */ /* 0x000fe60000000000 */
[----:B--2---:R-:W-:Y:S01]  /*a200*/  IADD3.X R3, PT, PT, R74, UR5, R7, P1, P2 ;  /* 0x000000054a037c10 */ /* 0x004fe20008fe4407 */
[----:B------:R-:W-:Y:S06]  /*a210*/  BAR.SYNC.DEFER_BLOCKING 0x0 ;  /* 0x0000000000007b1d */ /* 0x000fec0000010000 */
[----:B------:R-:W0:Y:S04]  /*a220*/  LDSM.16.M88 R15, [R4+UR9] ;  /* 0x00000009040f783b */ /* 0x000e280008000000 */
[----:B0-----:R0:W-:Y:S01]  /*a230*/  @!P0 STG.E desc[UR32][R2.64], R15 ;  /* 0x0000000f02008986 */ /* 0x0011e2000c101920 */
[----:B------:R-:W-:Y:S06]  /*a240*/  BAR.SYNC.DEFER_BLOCKING 0x0 ;  /* 0x0000000000007b1d */ /* 0x000fec0000010000 */
[----:B------:R-:W-:Y:S05]  /*a250*/  BRA.U UP1, `(.L_x_21) ;  /* 0x0000000101a07547 */ /* 0x000fea000b800000 */
[----:B------:R-:W1:Y:S01]  /*a260*/  S2UR UR5, SR_CgaCtaId ;  /* 0x00000000000579c3 */ /* 0x000e620000008800 */
[----:B------:R-:W-:Y:S01]  /*a270*/  NOP ;  /* 0x0000000000007918 */ /* 0x000fe20000000000 */
[----:B------:R-:W-:Y:S01]  /*a280*/  UMOV UR4, 0x50 ;  /* 0x0000005000047882 */ /* 0x000fe20000000000 */
[----:B------:R-:W-:Y:S02]  /*a290*/  IMAD.U32 R0, RZ, RZ, UR37 ;  /* 0x00000025ff007e24 */ /* 0x000fe4000f8e00ff */
[----:B0-----:R-:W-:Y:S02]  /*a2a0*/  IMAD.MOV.U32 R3, RZ, RZ, 0xf ;  /* 0x0000000fff037424 */ /* 0x001fe400078e00ff */
[----:B------:R-:W-:Y:S01]  /*a2b0*/  IMAD.MOV.U32 R7, RZ, RZ, 0x1 ;  /* 0x00000001ff077424 */ /* 0x000fe200078e00ff */
[----:B------:R-:W-:-:S04]  /*a2c0*/  LOP3.LUT R0, R0, 0xffff, RZ, 0xc0, !PT ;  /* 0x0000ffff00007812 */ /* 0x000fc800078ec0ff */
[----:B------:R-:W-:-:S05]  /*a2d0*/  SHF.R.U32.HI R0, RZ, 0x5, R0 ;  /* 0x00000005ff007819 */ /* 0x000fca0000011600 */
[----:B------:R-:W-:Y:S01]  /*a2e0*/  VIADD R2, R0, 0x10 ;  /* 0x0000001000027836 */ /* 0x000fe20000000000 */
[----:B------:R-:W-:Y:S01]  /*a2f0*/  SHF.L.U32 R0, R3, R0, RZ ;  /* 0x0000000003007219 */ /* 0x000fe200000006ff */
[----:B-1----:R-:W-:-:S03]  /*a300*/  ULEA UR6, UR5, UR4, 0x18 ;  /* 0x0000000405067291 */ /* 0x002fc6000f8ec0ff */
[----:B------:R-:W-:-:S04]  /*a310*/  SHF.L.U32 R3, R7, R2, RZ ;  /* 0x0000000207037219 */ /* 0x000fc800000006ff */
[----:B------:R-:W-:Y:S02]  /*a320*/  LOP3.LUT R0, R3, R0, RZ, 0xfc, !PT ;  /* 0x0000000003007212 */ /* 0x000fe400078efcff */
[----:B------:R-:W0:Y:S02]  /*a330*/  LDS R5, [UR6] ;  /* 0x00000006ff057984 */ /* 0x000e240008000800 */
[C---:B------:R-:W-:Y:S02]  /*a340*/  LOP3.LUT R2, R0.reuse, 0xffff, RZ, 0xc0, !PT ;  /* 0x0000ffff00027812 */ /* 0x040fe400078ec0ff */
[----:B0-----:R-:W-:-:S04]  /*a350*/  LOP3.LUT R3, R0, 0xffff, R5, 0x80, !PT ;  /* 0x0000ffff00037812 */ /* 0x001fc800078e8005 */
[----:B------:R-:W-:-:S13]  /*a360*/  ISETP.NE.AND P0, PT, R3, R2, PT ;  /* 0x000000020300720c */ /* 0x000fda0003f05270 */
[----:B------:R-:W-:Y:S05]  /*a370*/  @P0 BRA `(.L_x_22) ;  /* 0x0000000000500947 */ /* 0x000fea0003800000 */
[----:B------:R-:W-:Y:S02]  /*a380*/  SHF.R.U32.HI R5, RZ, 0x10, R5 ;  /* 0x00000010ff057819 */ /* 0x000fe40000011605 */
[----:B------:R-:W-:-:S04]  /*a390*/  SHF.R.U32.HI R2, RZ, 0x10, R0 ;  /* 0x00000010ff027819 */ /* 0x000fc80000011600 */
[----:B------:R-:W-:-:S04]  /*a3a0*/  LOP3.LUT R5, R5, R2, RZ, 0xc0, !PT ;  /* 0x0000000205057212 */ /* 0x000fc800078ec0ff */
[----:B------:R-:W-:-:S13]  /*a3b0*/  ISETP.NE.AND P0, PT, R5, R2, PT ;  /* 0x000000020500720c */ /* 0x000fda0003f05270 */
[----:B------:R-:W-:Y:S05]  /*a3c0*/  @P0 BRA `(.L_x_23) ;  /* 0x0000000000300947 */ /* 0x000fea0003800000 */
[----:B------:R-:W-:Y:S01]  /*a3d0*/  R2UR UR4, R0 ;  /* 0x00000000000472ca */ /* 0x000fe200000e0000 */
[----:B------:R-:W-:Y:S01]  /*a3e0*/  VOTEU.ANY UR5, UPT, PT ;  /* 0x0000000000057886 */ /* 0x000fe200038e0100 */
[----:B------:R-:W0:Y:S01]  /*a3f0*/  S2R R0, SR_LANEID ;  /* 0x0000000000007919 */ /* 0x000e220000000000 */
[----:B------:R-:W-:-:S10]  /*a400*/  UFLO.U32 UR5, UR5 ;  /* 0x00000005000572bd */ /* 0x000fd400080e0000 */
[----:B------:R-:W-:-:S06]  /*a410*/  ULOP3.LUT UR4, URZ, UR4, URZ, 0x33, !UPT ;  /* 0x00000004ff047292 */ /* 0x000fcc000f8e33ff */
[----:B------:R-:W-:-:S04]  /*a420*/  IMAD.U32 R2, RZ, RZ, UR4 ;  /* 0x00000004ff027e24 */ /* 0x000fc8000f8e00ff */
[----:B------:R-:W1:Y:S02]  /*a430*/  REDUX UR7, R2 ;  /* 0x00000000020773c4 */ /* 0x000e640000000000 */
[----:B------:R2:W-:Y:S01]  /*a440*/  UTCATOMSWS.AND URZ, UR4 ;  /* 0x0000000400ff79e3 */ /* 0x0005e20008000000 */
[----:B0-----:R-:W-:Y:S01]  /*a450*/  ISETP.EQ.U32.AND P0, PT, R0, UR5, PT ;  /* 0x0000000500007c0c */ /* 0x001fe2000bf02070 */
[----:B-1----:R-:W-:-:S12]  /*a460*/  IMAD.U32 R0, RZ, RZ, UR7 ;  /* 0x00000007ff007e24 */ /* 0x002fd8000f8e00ff */
[----:B------:R2:W-:Y:S01]  /*a470*/  @P0 ATOMS.AND RZ, [UR6], R0 ;  /* 0x00000000ffff098c */ /* 0x0005e2000a800006 */
[----:B------:R-:W-:Y:S05]  /*a480*/  BRA `(.L_x_21) ;  /* 0x0000000000147947 */ /* 0x000fea0003800000 */
.L_x_23:
[----:B------:R-:W-:-:S07]  /*a490*/  MOV R2, 0xa4b0 ;  /* 0x0000a4b000027802 */ /* 0x000fce0000000f00 */
[----:B------:R-:W-:Y:S05]  /*a4a0*/  CALL.REL.NOINC `($__internal_0_$__cuda_sm10x_tcgen05_guardrail_trap_col_being_dealloced_not_returned_by_alloc) ;  /* 0x0000000000447944 */ /* 0x000fea0003c00000 */
[----:B------:R-:W-:Y:S05]  /*a4b0*/  BRA `(.L_x_21) ;  /* 0x0000000000087947 */ /* 0x000fea0003800000 */
.L_x_22:
[----:B------:R-:W-:-:S07]  /*a4c0*/  MOV R2, 0xa4e0 ;  /* 0x0000a4e000027802 */ /* 0x000fce0000000f00 */
[----:B------:R-:W-:Y:S05]  /*a4d0*/  CALL.REL.NOINC `($__internal_2_$__cuda_sm10x_tcgen05_guardrail_trap_unallocated_columns_being_dealloced) ;  /* 0x0000000000507944 */ /* 0x000fea0003c00000 */
.L_x_21:
[----:B------:R-:W-:Y:S01]  /*a4e0*/  NOP ;  /* 0x0000000000007918 */ /* 0x000fe20000000000 */
[----:B--2---:R-:W-:Y:S05]  /*a4f0*/  EXIT ;  /* 0x000000000000794d */ /* 0x004fea0003800000 */
.L_x_8:
[----:B------:R-:W1:Y:S02]  /*a500*/  SYNCS.PHASECHK.TRANS64.TRYWAIT P2, [UR9+0x3000], RZ ;  /* 0x003000ffff0075a7 */ /* 0x000e640008041109 */
[----:B-1----:R-:W-:Y:S05]  /*a510*/  @!P2 BRA `(.L_x_8) ;  /* 0xfffffffc00f8a947 */ /* 0x002fea000383ffff */
[----:B------:R-:W-:Y:S05]  /*a520*/  BRA `(.L_x_7) ;  /* 0xffffff88001c7947 */ /* 0x000fea000383ffff */
.L_x_16:
[----:B------:R-:W1:Y:S02]  /*a530*/  SYNCS.PHASECHK.TRANS64.TRYWAIT P0, [UR9+0x5810], RZ ;  /* 0x005810ffff0075a7 */ /* 0x000e640008001109 */
[----:B-1----:R-:W-:Y:S05]  /*a540*/  @!P0 BRA `(.L_x_16) ;  /* 0xfffffffc00f88947 */ /* 0x002fea000383ffff */
[----:B------:R-:W-:Y:S05]  /*a550*/  BRA `(.L_x_24) ;  /* 0xffffffb000387947 */ /* 0x000fea000383ffff */
.L_x_17:
[----:B------:R-:W0:Y:S02]  /*a560*/  SYNCS.PHASECHK.TRANS64.TRYWAIT P0, [UR36], R20 ;  /* 0x00000014ff0075a7 */ /* 0x000e240008001124 */
[----:B0-----:R-:W-:Y:S05]  /*a570*/  @!P0 BRA `(.L_x_17) ;  /* 0xfffffffc00f88947 */ /* 0x001fea000383ffff */
[----:B------:R-:W-:Y:S05]  /*a580*/  BRA `(.L_x_25) ;  /* 0xffffffbc00047947 */ /* 0x000fea000383ffff */
.L_x_20:
[----:B------:R-:W0:Y:S02]  /*a590*/  SYNCS.PHASECHK.TRANS64.TRYWAIT P0, [UR36], R4 ;  /* 0x00000004ff0075a7 */ /* 0x000e240008001124 */
[----:B0-----:R-:W-:Y:S05]  /*a5a0*/  @!P0 BRA `(.L_x_20) ;  /* 0xfffffffc00f88947 */ /* 0x001fea000383ffff */
[----:B------:R-:W-:Y:S05]  /*a5b0*/  BRA `(.L_x_26) ;  /* 0xffffffc800d87947 */ /* 0x000fea000383ffff */
        .weak           $__internal_0_$__cuda_sm10x_tcgen05_guardrail_trap_col_being_dealloced_not_returned_by_alloc
        .type           $__internal_0_$__cuda_sm10x_tcgen05_guardrail_trap_col_being_dealloced_not_returned_by_alloc,@function
        .size           $__internal_0_$__cuda_sm10x_tcgen05_guardrail_trap_col_being_dealloced_not_returned_by_alloc,($__internal_1_$__cuda_sm10x_tcgen05_guardrail_trap_phase_invalid_during_alloc - $__internal_0_$__cuda_sm10x_tcgen05_guardrail_trap_col_being_dealloced_not_returned_by_alloc)
$__internal_0_$__cuda_sm10x_tcgen05_guardrail_trap_col_being_dealloced_not_returned_by_alloc:
[----:B------:R-:W-:Y:S05]  /*a5c0*/  BPT.TRAP 0x1 ;  /* 0x000000040000795c */ /* 0x000fea0000300000 */
[----:B------:R-:W-:-:S04]  /*a5d0*/  IMAD.MOV.U32 R3, RZ, RZ, 0x0 ;  /* 0x00000000ff037424 */ /* 0x000fc800078e00ff */
[----:B------:R-:W-:Y:S05]  /*a5e0*/  RET.REL.NODEC R2 `(attn_fwd) ;  /* 0xffffff5802847950 */ /* 0x000fea0003c3ffff */
        .weak           $__internal_1_$__cuda_sm10x_tcgen05_guardrail_trap_phase_invalid_during_alloc
        .type           $__internal_1_$__cuda_sm10x_tcgen05_guardrail_trap_phase_invalid_during_alloc,@function
        .size           $__internal_1_$__cuda_sm10x_tcgen05_guardrail_trap_phase_invalid_during_alloc,($__internal_2_$__cuda_sm10x_tcgen05_guardrail_trap_unallocated_columns_being_dealloced - $__internal_1_$__cuda_sm10x_tcgen05_guardrail_trap_phase_invalid_during_alloc)
$__internal_1_$__cuda_sm10x_tcgen05_guardrail_trap_phase_invalid_during_alloc:
[----:B------:R-:W-:Y:S05]  /*a5f0*/  BPT.TRAP 0x1 ;  /* 0x000000040000795c */ /* 0x000fea0000300000 */
[----:B------:R-:W-:-:S04]  /*a600*/  IMAD.MOV.U32 R3, RZ, RZ, 0x0 ;  /* 0x00000000ff037424 */ /* 0x000fc800078e00ff */
[----:B------:R-:W-:Y:S05]  /*a610*/  RET.REL.NODEC R2 `(attn_fwd) ;  /* 0xffffff5802787950 */ /* 0x000fea0003c3ffff */
        .weak           $__internal_2_$__cuda_sm10x_tcgen05_guardrail_trap_unallocated_columns_being_dealloced
        .type           $__internal_2_$__cuda_sm10x_tcgen05_guardrail_trap_unallocated_columns_being_dealloced,@function
        .size           $__internal_2_$__cuda_sm10x_tcgen05_guardrail_trap_unallocated_columns_being_dealloced,(.L_x_30 - $__internal_2_$__cuda_sm10x_tcgen05_guardrail_trap_unallocated_columns_being_dealloced)
$__internal_2_$__cuda_sm10x_tcgen05_guardrail_trap_unallocated_columns_being_dealloced:
[----:B------:R-:W-:Y:S05]  /*a620*/  BPT.TRAP 0x1 ;  /* 0x000000040000795c */ /* 0x000fea0000300000 */
[----:B------:R-:W-:-:S04]  /*a630*/  IMAD.MOV.U32 R3, RZ, RZ, 0x0 ;  /* 0x00000000ff037424 */ /* 0x000fc800078e00ff */
[----:B------:R-:W-:Y:S05]  /*a640*/  RET.REL.NODEC R2 `(attn_fwd) ;  /* 0xffffff58026c7950 */ /* 0x000fea0003c3ffff */
.L_x_27:
[----:B------:R-:W-:-:S00]  /*a650*/  BRA `(.L_x_27) ;  /* 0xfffffffc00fc7947 */ /* 0x000fc0000383ffff */
[----:B------:R-:W-:-:S00]  /*a660*/  NOP ;  /* 0x0000000000007918 */ /* 0x000fc00000000000 */
        /* <DEDUP_REMOVED lines=9> */
.L_x_30:


//--------------------- .nv.global.init           --------------------------
	.section	.nv.global.init,"aw",@progbits
.nv.global.init:
	.type		_$_str,@object
	.size		_$_str,(.L_3 - _$_str)
_$_str:
        /*0000*/ 	.byte	0x5f, 0x5f, 0x43, 0x55, 0x44, 0x41, 0x5f, 0x46, 0x54, 0x5a, 0x00
.L_3:


//--------------------- .nv.shared.attn_fwd       --------------------------
	.section	.nv.shared.attn_fwd,"aw",@nobits
	.sectionflags	@""
	.align	16
	.zero		1024


//--------------------- .nv.shared.reserved.0     --------------------------
	.section	.nv.shared.reserved.0,"aw",@nobits
	.align	8
	.weak		__nv_reservedSMEM_offset_0_alias
	.size		__nv_reservedSMEM_offset_0_alias, 0, 64
	.other		__nv_reservedSMEM_offset_0_alias,@"STO_CUDA_RESERVED_SHARED STV_DEFAULT"
__nv_reservedSMEM_offset_0_alias:
	.zero		0
.nv.shared.reserved.0:
	.zero		64
	.weak		__nv_reservedSMEM_allocation_phase
	.type		__nv_reservedSMEM_allocation_phase,@object
	.size		__nv_reservedSMEM_allocation_phase,(.L_0 - __nv_reservedSMEM_allocation_phase)
__nv_reservedSMEM_allocation_phase:
	.zero		1
.L_0:
	.zero		7
	.weak		__nv_reservedSMEM_devtool_atexit_pc
	.type		__nv_reservedSMEM_devtool_atexit_pc,@object
	.size		__nv_reservedSMEM_devtool_atexit_pc,(__nv_reservedSMEM_allocation_mask - __nv_reservedSMEM_devtool_atexit_pc)
__nv_reservedSMEM_devtool_atexit_pc:
	.zero		8
	.weak		__nv_reservedSMEM_allocation_mask
	.type		__nv_reservedSMEM_allocation_mask,@object
	.size		__nv_reservedSMEM_allocation_mask,(.L_2 - __nv_reservedSMEM_allocation_mask)
__nv_reservedSMEM_allocation_mask:
	.zero		4
.L_2:


//--------------------- .nv.constant0.attn_fwd    --------------------------
	.section	.nv.constant0.attn_fwd,"a",@progbits
	.sectionflags	@""
	.align	4
.nv.constant0.attn_fwd:
	.zero		1032


//--------------------- SYMBOLS --------------------------

	.type		.nv.reservedSmem.offset0,@object
	.size		.nv.reservedSmem.offset0,0x4
	.type		.nv.reservedSmem.cap,@object
	.size		.nv.reservedSmem.cap,0x4
